// auto-generated by cutlass_sweep.gemm — config: {"arch": "sm_90", "cluster_m": 1, "cluster_n": 1, "dtype": "e4m3", "dtype_b": "e5m2", "layout": "nt", "stages": 0, "tile_k": 32, "tile_m": 256, "tile_n": 256}
#include "cutlass/cutlass.h"
#include "cutlass/gemm/collective/collective_builder.hpp"
#include "cutlass/gemm/device/gemm_universal_adapter.h"
#include "cutlass/gemm/kernel/gemm_universal.hpp"
#include "cutlass/epilogue/collective/collective_builder.hpp"

using ElemA = cutlass::float_e4m3_t;
using ElemB = cutlass::float_e5m2_t;
using ElemCD = cutlass::float_e4m3_t;
using Acc  = float;
using TileShape    = cute::Shape<cute::_256, cute::_256, cute::_32>;
using ClusterShape = cute::Shape<cute::_1, cute::_1, cute::_1>;

using CollectiveEpilogue = typename cutlass::epilogue::collective::CollectiveBuilder<
    cutlass::arch::Sm90, cutlass::arch::OpClassTensorOp,
    TileShape, ClusterShape,
    cutlass::epilogue::collective::EpilogueTileAuto,
    Acc, Acc,
    ElemCD, cutlass::layout::RowMajor, 128 / cutlass::sizeof_bits<ElemCD>::value,
    ElemCD, cutlass::layout::RowMajor, 128 / cutlass::sizeof_bits<ElemCD>::value,
    cutlass::epilogue::collective::EpilogueScheduleAuto
  >::CollectiveOp;

using CollectiveMainloop = typename cutlass::gemm::collective::CollectiveBuilder<
    cutlass::arch::Sm90, cutlass::arch::OpClassTensorOp,
    ElemA, cutlass::layout::RowMajor, 128 / cutlass::sizeof_bits<ElemA>::value,
    ElemB, cutlass::layout::ColumnMajor, 128 / cutlass::sizeof_bits<ElemB>::value,
    Acc,
    TileShape, ClusterShape,
    cutlass::gemm::collective::StageCountAutoCarveout<static_cast<int>(sizeof(typename CollectiveEpilogue::SharedStorage))>,
    cutlass::gemm::collective::KernelScheduleAuto
  >::CollectiveOp;

using GemmKernel = cutlass::gemm::kernel::GemmUniversal<
    cute::Shape<int,int,int,int>,
    CollectiveMainloop,
    CollectiveEpilogue
>;
using Gemm = cutlass::gemm::device::GemmUniversalAdapter<GemmKernel>;

// Force the device kernel symbol into the cubin without needing a host main.
auto* _anchor = &cutlass::device_kernel<GemmKernel>;


// ===== COMPILED SASS (sm_90a) =====

	.target	sm_90a

	.elftype	@"ET_EXEC"


//--------------------- .note.nv.tkinfo           --------------------------
	.section	.note.nv.tkinfo,"",@"SHT_NOTE"
	.sectionflags	@"SHF_NOTE_NV_TKINFO"
	.tkinfo
        /*0018*/ 	.word	0x00000002
        /*0030*/ 	.string	""
        /*0030*/ 	.string	"ptxas"
        /*0030*/ 	.string	"Cuda compilation tools, release 13.0, V13.0.88"
        /*0030*/ 	.string	"Build cuda_13.0.r13.0/compiler.36424714_0"
        /*0030*/ 	.string	"-arch sm_90a -m 64 "



//--------------------- .note.nv.cuinfo           --------------------------
	.section	.note.nv.cuinfo,"",@"SHT_NOTE"
	.sectionflags	@"SHF_NOTE_NV_CUINFO"
        /*0018*/ 	.short	0x0002
        /*001a*/ 	.short	0x005a
        /*001c*/ 	.short	0x0082
	.zero		2


//--------------------- .nv.info                  --------------------------
	.section	.nv.info,"",@"SHT_CUDA_INFO"
	.align	4


	//----- nvinfo : EIATTR_REGCOUNT
	.align		4
        /*0000*/ 	.byte	0x04, 0x2f
        /*0002*/ 	.short	(.L_12 - .L_11)
	.align		4
.L_11:
        /*0004*/ 	.word	index@(_ZN7cutlass13device_kernelINS_4gemm6kernel13GemmUniversalIN4cute5tupleIJiiiiEEENS1_10collective13CollectiveMmaINS1_37MainloopSm90TmaGmmaWarpSpecializedFP8ILi14ENS5_IJNS4_1CILi1EEESB_SB_EEENS1_35KernelTmaWarpSpecializedCooperativeEEENS5_IJNSA_ILi256EEESF_NSA_ILi32EEEEEENS_12float_e4m3_tENS5_IJlSB_lEEENS_12float_e5m2_tESJ_NS4_8TiledMMAINS4_8MMA_AtomIJNS4_4SM904GMMA31MMA_64x256x32_F32E4M3E5M2_SS_TNILNSO_7ScaleInE1ELSQ_1EEEEEENS4_6LayoutINS5_IJNSA_ILi2EEESB_SB_EEENS5_IJSB_NSA_ILi0EEESW_EEEEENS5_IJNS4_10UnderscoreESZ_SZ_EEEEENS4_13SM90_TMA_LOADENS4_14ComposedLayoutINS4_7SwizzleILi1ELi4ELi3EEENS4_18smem_ptr_flag_bitsILi8EEENST_INS5_IJNSA_ILi8EEESG_EEENS5_IJSG_SB_EEEEEEEvNS4_8identityES12_S1C_vS1D_EENS_8epilogue10collective6detail29Sm90TmaWarpSpecializedAdapterINS1G_15DefaultEpilogueISI_SJ_SJ_NS1F_6thread17LinearCombinationISI_Li1EffLNS1K_9ScaleType4KindE0ELNS_15FloatRoundStyleE2ESI_EENS1_15EpilogueDefaultEEEEEvvEEEEvNT_6ParamsE)
        /*0008*/ 	.word	0x000000a8


	//----- nvinfo : EIATTR_FRAME_SIZE
	.align		4
.L_12:
        /*000c*/ 	.byte	0x04, 0x11
        /*000e*/ 	.short	(.L_14 - .L_13)
	.align		4
.L_13:
        /*0010*/ 	.word	index@(_ZN7cutlass13device_kernelINS_4gemm6kernel13GemmUniversalIN4cute5tupleIJiiiiEEENS1_10collective13CollectiveMmaINS1_37MainloopSm90TmaGmmaWarpSpecializedFP8ILi14ENS5_IJNS4_1CILi1EEESB_SB_EEENS1_35KernelTmaWarpSpecializedCooperativeEEENS5_IJNSA_ILi256EEESF_NSA_ILi32EEEEEENS_12float_e4m3_tENS5_IJlSB_lEEENS_12float_e5m2_tESJ_NS4_8TiledMMAINS4_8MMA_AtomIJNS4_4SM904GMMA31MMA_64x256x32_F32E4M3E5M2_SS_TNILNSO_7ScaleInE1ELSQ_1EEEEEENS4_6LayoutINS5_IJNSA_ILi2EEESB_SB_EEENS5_IJSB_NSA_ILi0EEESW_EEEEENS5_IJNS4_10UnderscoreESZ_SZ_EEEEENS4_13SM90_TMA_LOADENS4_14ComposedLayoutINS4_7SwizzleILi1ELi4ELi3EEENS4_18smem_ptr_flag_bitsILi8EEENST_INS5_IJNSA_ILi8EEESG_EEENS5_IJSG_SB_EEEEEEEvNS4_8identityES12_S1C_vS1D_EENS_8epilogue10collective6detail29Sm90TmaWarpSpecializedAdapterINS1G_15DefaultEpilogueISI_SJ_SJ_NS1F_6thread17LinearCombinationISI_Li1EffLNS1K_9ScaleType4KindE0ELNS_15FloatRoundStyleE2ESI_EENS1_15EpilogueDefaultEEEEEvvEEEEvNT_6ParamsE)
        /*0014*/ 	.word	0x00000670


	//----- nvinfo : EIATTR_MIN_STACK_SIZE
	.align		4
.L_14:
        /*0018*/ 	.byte	0x04, 0x12
        /*001a*/ 	.short	(.L_16 - .L_15)
	.align		4
.L_15:
        /*001c*/ 	.word	index@(_ZN7cutlass13device_kernelINS_4gemm6kernel13GemmUniversalIN4cute5tupleIJiiiiEEENS1_10collective13CollectiveMmaINS1_37MainloopSm90TmaGmmaWarpSpecializedFP8ILi14ENS5_IJNS4_1CILi1EEESB_SB_EEENS1_35KernelTmaWarpSpecializedCooperativeEEENS5_IJNSA_ILi256EEESF_NSA_ILi32EEEEEENS_12float_e4m3_tENS5_IJlSB_lEEENS_12float_e5m2_tESJ_NS4_8TiledMMAINS4_8MMA_AtomIJNS4_4SM904GMMA31MMA_64x256x32_F32E4M3E5M2_SS_TNILNSO_7ScaleInE1ELSQ_1EEEEEENS4_6LayoutINS5_IJNSA_ILi2EEESB_SB_EEENS5_IJSB_NSA_ILi0EEESW_EEEEENS5_IJNS4_10UnderscoreESZ_SZ_EEEEENS4_13SM90_TMA_LOADENS4_14ComposedLayoutINS4_7SwizzleILi1ELi4ELi3EEENS4_18smem_ptr_flag_bitsILi8EEENST_INS5_IJNSA_ILi8EEESG_EEENS5_IJSG_SB_EEEEEEEvNS4_8identityES12_S1C_vS1D_EENS_8epilogue10collective6detail29Sm90TmaWarpSpecializedAdapterINS1G_15DefaultEpilogueISI_SJ_SJ_NS1F_6thread17LinearCombinationISI_Li1EffLNS1K_9ScaleType4KindE0ELNS_15FloatRoundStyleE2ESI_EENS1_15EpilogueDefaultEEEEEvvEEEEvNT_6ParamsE)
        /*0020*/ 	.word	0x00000670
.L_16:


//--------------------- .nv.compat                --------------------------
	.section	.nv.compat,"",@"SHT_CUDA_COMPAT_INFO"
	.align	4
        /*0000*/ 	.byte	0x02, 0x09, 0x01, 0x00, 0x02, 0x02, 0x04, 0x00, 0x02, 0x05, 0x05, 0x00, 0x03, 0x07, 0x01, 0x01
        /*0010*/ 	.byte	0x02, 0x03, 0x01, 0x00, 0x02, 0x06, 0x01, 0x00, 0x04, 0x0b, 0x08, 0x00, 0x00, 0x00, 0x00, 0x00
        /*0020*/ 	.byte	0x00, 0x00, 0x00, 0x00


//--------------------- .nv.info._ZN7cutlass13device_kernelINS_4gemm6kernel13GemmUniversalIN4cute5tupleIJiiiiEEENS1_10collective13CollectiveMmaINS1_37MainloopSm90TmaGmmaWarpSpecializedFP8ILi14ENS5_IJNS4_1CILi1EEESB_SB_EEENS1_35KernelTmaWarpSpecializedCooperativeEEENS5_IJNSA_ILi256EEESF_NSA_ILi32EEEEEENS_12float_e4m3_tENS5_IJlSB_lEEENS_12float_e5m2_tESJ_NS4_8TiledMMAINS4_8MMA_AtomIJNS4_4SM904GMMA31MMA_64x256x32_F32E4M3E5M2_SS_TNILNSO_7ScaleInE1ELSQ_1EEEEEENS4_6LayoutINS5_IJNSA_ILi2EEESB_SB_EEENS5_IJSB_NSA_ILi0EEESW_EEEEENS5_IJNS4_10UnderscoreESZ_SZ_EEEEENS4_13SM90_TMA_LOADENS4_14ComposedLayoutINS4_7SwizzleILi1ELi4ELi3EEENS4_18smem_ptr_flag_bitsILi8EEENST_INS5_IJNSA_ILi8EEESG_EEENS5_IJSG_SB_EEEEEEEvNS4_8identityES12_S1C_vS1D_EENS_8epilogue10collective6detail29Sm90TmaWarpSpecializedAdapterINS1G_15DefaultEpilogueISI_SJ_SJ_NS1F_6thread17LinearCombinationISI_Li1EffLNS1K_9ScaleType4KindE0ELNS_15FloatRoundStyleE2ESI_EENS1_15EpilogueDefaultEEEEEvvEEEEvNT_6ParamsE --------------------------
	.section	.nv.info._ZN7cutlass13device_kernelINS_4gemm6kernel13GemmUniversalIN4cute5tupleIJiiiiEEENS1_10collective13CollectiveMmaINS1_37MainloopSm90TmaGmmaWarpSpecializedFP8ILi14ENS5_IJNS4_1CILi1EEESB_SB_EEENS1_35KernelTmaWarpSpecializedCooperativeEEENS5_IJNSA_ILi256EEESF_NSA_ILi32EEEEEENS_12float_e4m3_tENS5_IJlSB_lEEENS_12float_e5m2_tESJ_NS4_8TiledMMAINS4_8MMA_AtomIJNS4_4SM904GMMA31MMA_64x256x32_F32E4M3E5M2_SS_TNILNSO_7ScaleInE1ELSQ_1EEEEEENS4_6LayoutINS5_IJNSA_ILi2EEESB_SB_EEENS5_IJSB_NSA_ILi0EEESW_EEEEENS5_IJNS4_10UnderscoreESZ_SZ_EEEEENS4_13SM90_TMA_LOADENS4_14ComposedLayoutINS4_7SwizzleILi1ELi4ELi3EEENS4_18smem_ptr_flag_bitsILi8EEENST_INS5_IJNSA_ILi8EEESG_EEENS5_IJSG_SB_EEEEEEEvNS4_8identityES12_S1C_vS1D_EENS_8epilogue10collective6detail29Sm90TmaWarpSpecializedAdapterINS1G_15DefaultEpilogueISI_SJ_SJ_NS1F_6thread17LinearCombinationISI_Li1EffLNS1K_9ScaleType4KindE0ELNS_15FloatRoundStyleE2ESI_EENS1_15EpilogueDefaultEEEEEvvEEEEvNT_6ParamsE,"",@"SHT_CUDA_INFO"
	.sectionflags	@""
	.align	4


	//----- nvinfo : EIATTR_CUDA_API_VERSION
	.align		4
        /*0000*/ 	.byte	0x04, 0x37
        /*0002*/ 	.short	(.L_18 - .L_17)
.L_17:
        /*0004*/ 	.word	0x00000082


	//----- nvinfo : EIATTR_KPARAM_INFO
	.align		4
.L_18:
        /*0008*/ 	.byte	0x04, 0x17
        /*000a*/ 	.short	(.L_20 - .L_19)
.L_19:
        /*000c*/ 	.word	0x00000000
        /*0010*/ 	.short	0x0000
        /*0012*/ 	.short	0x0070
        /*0014*/ 	.byte	0x00, 0xf0, 0x01, 0x10


	//----- nvinfo : EIATTR_SPARSE_MMA_MASK
	.align		4
.L_20:
        /*0018*/ 	.byte	0x03, 0x50
        /*001a*/ 	.short	0x0000


	//----- nvinfo : EIATTR_MAXREG_COUNT
	.align		4
        /*001c*/ 	.byte	0x03, 0x1b
        /*001e*/ 	.short	0x00a8


	//----- nvinfo : EIATTR_NUM_BARRIERS
	.align		4
        /*0020*/ 	.byte	0x02, 0x4c
        /*0022*/ 	.byte	0x01
	.zero		1


	//----- nvinfo : EIATTR_ANNOTATIONS
	.align		4
        /*0024*/ 	.byte	0x04, 0x55
        /*0026*/ 	.short	(.L_22 - .L_21)


	//   ....[0]....
.L_21:
        /*0028*/ 	.word	0x00000001
        /*002c*/ 	.byte	0x00, 0x07, 0x00, 0x00, 0x01, 0x00, 0x00, 0x00, 0x20, 0x07, 0x00, 0x00, 0x01, 0x00, 0x00, 0x00
        /* <DEDUP_REMOVED lines=1352> */
        /*54bc*/ 	.byte	0x40, 0x3a, 0x02, 0x00


	//----- nvinfo : EIATTR_MERCURY_ISA_VERSION
	.align		4
.L_22:
        /*54c0*/ 	.byte	0x03, 0x5f
        /*54c2*/ 	.short	0x0101


	//----- nvinfo : EIATTR_INT_WARP_WIDE_INSTR_OFFSETS
	.align		4
        /*54c4*/ 	.byte	0x04, 0x31
        /*54c6*/ 	.short	(.L_24 - .L_23)


	//   ....[0]....
.L_23:
        /*54c8*/ 	.word	0x000005f0


	//   ....[1]....
        /*54cc*/ 	.word	0x00000610


	//   ....[2]....
        /*54d0*/ 	.word	0x00000710


	//----- nvinfo : EIATTR_COOP_GROUP_MASK_REGIDS
	.align		4
.L_24:
        /*54d4*/ 	.byte	0x04, 0x29
        /*54d6*/ 	.short	(.L_26 - .L_25)


	//   ....[0]....
.L_25:
        /*54d8*/ 	.word	0xffffffff


	//   ....[1]....
        /*54dc*/ 	.word	0xffffffff


	//   ....[2]....
        /*54e0*/ 	.word	0xffffffff


	//   ....[3]....
        /*54e4*/ 	.word	0xffffffff


	//   ....[4]....
        /*54e8*/ 	.word	0xffffffff


	//----- nvinfo : EIATTR_COOP_GROUP_INSTR_OFFSETS
	.align		4
.L_26:
        /*54ec*/ 	.byte	0x04, 0x28
        /*54ee*/ 	.short	(.L_28 - .L_27)


	//   ....[0]....
.L_27:
        /*54f0*/ 	.word	0x00000070


	//   ....[1]....
        /*54f4*/ 	.word	0x00000080


	//   ....[2]....
        /*54f8*/ 	.word	0x000001a0


	//   ....[3]....
        /*54fc*/ 	.word	0x00000530


	//   ....[4]....
        /*5500*/ 	.word	0x00002820


	//----- nvinfo : EIATTR_REG_RECONFIG
	.align		4
.L_28:
        /*5504*/ 	.byte	0x01, 0x54
	.zero		2


	//----- nvinfo : EIATTR_MBARRIER_INSTR_OFFSETS
	.align		4
        /*5508*/ 	.byte	0x04, 0x39
        /*550a*/ 	.short	(.L_30 - .L_29)


	//   ....[0]....
.L_29:
        /*550c*/ 	.word	0x00000340
        /*5510*/ 	.word	0x000000ff
        /*5514*/ 	.word	0x00000000
        /*5518*/ 	.short	0x0100
        /*551a*/ 	.byte	0x09
	.zero		1


	//   ....[1]....
        /*551c*/ 	.word	0x00000350
        /*5520*/ 	.word	0x000000ff
        /*5524*/ 	.word	0x00000070
        /*5528*/ 	.short	0x0100
        /*552a*/ 	.byte	0x09
	.zero		1


	//   ....[2]....
        /*552c*/ 	.word	0x00000360
        /*5530*/ 	.word	0x000000ff
        /*5534*/ 	.word	0x00000008
        /*5538*/ 	.short	0x0100
        /*553a*/ 	.byte	0x09
	.zero		1


	//   ....[3]....
        /*553c*/ 	.word	0x00000370
        /*5540*/ 	.word	0x000000ff
        /*5544*/ 	.word	0x00000078
        /*5548*/ 	.short	0x0100
        /*554a*/ 	.byte	0x09
	.zero		1


	//   ....[4]....
        /*554c*/ 	.word	0x00000380
        /*5550*/ 	.word	0x000000ff
        /*5554*/ 	.word	0x00000010
        /*5558*/ 	.short	0x0100
        /*555a*/ 	.byte	0x09
	.zero		1


	//   ....[5]....
        /*555c*/ 	.word	0x00000390
        /*5560*/ 	.word	0x000000ff
        /*5564*/ 	.word	0x00000080
        /*5568*/ 	.short	0x0100
        /*556a*/ 	.byte	0x09
	.zero		1


	//   ....[6]....
        /*556c*/ 	.word	0x000003a0
        /*5570*/ 	.word	0x000000ff
        /*5574*/ 	.word	0x00000018
        /*5578*/ 	.short	0x0100
        /*557a*/ 	.byte	0x09
	.zero		1


	//   ....[7]....
        /*557c*/ 	.word	0x000003b0
        /*5580*/ 	.word	0x000000ff
        /*5584*/ 	.word	0x00000088
        /*5588*/ 	.short	0x0100
        /*558a*/ 	.byte	0x09
	.zero		1


	//   ....[8]....
        /*558c*/ 	.word	0x000003c0
        /*5590*/ 	.word	0x000000ff
        /*5594*/ 	.word	0x00000020
        /*5598*/ 	.short	0x0100
        /*559a*/ 	.byte	0x09
	.zero		1


	//   ....[9]....
        /*559c*/ 	.word	0x000003d0
        /*55a0*/ 	.word	0x000000ff
        /*55a4*/ 	.word	0x00000090
        /*55a8*/ 	.short	0x0100
        /*55aa*/ 	.byte	0x09
	.zero		1


	//   ....[10]....
        /*55ac*/ 	.word	0x000003e0
        /*55b0*/ 	.word	0x000000ff
        /*55b4*/ 	.word	0x00000028
        /*55b8*/ 	.short	0x0100
        /*55ba*/ 	.byte	0x09
	.zero		1


	//   ....[11]....
        /*55bc*/ 	.word	0x000003f0
        /*55c0*/ 	.word	0x000000ff
        /*55c4*/ 	.word	0x00000098
        /*55c8*/ 	.short	0x0100
        /*55ca*/ 	.byte	0x09
	.zero		1


	//   ....[12]....
        /*55cc*/ 	.word	0x00000400
        /*55d0*/ 	.word	0x000000ff
        /*55d4*/ 	.word	0x00000030
        /*55d8*/ 	.short	0x0100
        /*55da*/ 	.byte	0x09
	.zero		1


	//   ....[13]....
        /*55dc*/ 	.word	0x00000410
        /*55e0*/ 	.word	0x000000ff
        /*55e4*/ 	.word	0x000000a0
        /*55e8*/ 	.short	0x0100
        /*55ea*/ 	.byte	0x09
	.zero		1


	//   ....[14]....
        /*55ec*/ 	.word	0x00000420
        /*55f0*/ 	.word	0x000000ff
        /*55f4*/ 	.word	0x00000038
        /*55f8*/ 	.short	0x0100
        /*55fa*/ 	.byte	0x09
	.zero		1


	//   ....[15]....
        /*55fc*/ 	.word	0x00000430
        /*5600*/ 	.word	0x000000ff
        /*5604*/ 	.word	0x000000a8
        /*5608*/ 	.short	0x0100
        /*560a*/ 	.byte	0x09
	.zero		1


	//   ....[16]....
        /*560c*/ 	.word	0x00000440
        /*5610*/ 	.word	0x000000ff
        /*5614*/ 	.word	0x00000040
        /*5618*/ 	.short	0x0100
        /*561a*/ 	.byte	0x09
	.zero		1


	//   ....[17]....
        /*561c*/ 	.word	0x00000450
        /*5620*/ 	.word	0x000000ff
        /*5624*/ 	.word	0x000000b0
        /*5628*/ 	.short	0x0100
        /*562a*/ 	.byte	0x09
	.zero		1


	//   ....[18]....
        /*562c*/ 	.word	0x00000460
        /*5630*/ 	.word	0x000000ff
        /*5634*/ 	.word	0x00000048
        /*5638*/ 	.short	0x0100
        /*563a*/ 	.byte	0x09
	.zero		1


	//   ....[19]....
        /*563c*/ 	.word	0x00000470
        /*5640*/ 	.word	0x000000ff
        /*5644*/ 	.word	0x000000b8
        /*5648*/ 	.short	0x0100
        /*564a*/ 	.byte	0x09
	.zero		1


	//   ....[20]....
        /*564c*/ 	.word	0x00000480
        /*5650*/ 	.word	0x000000ff
        /*5654*/ 	.word	0x00000050
        /*5658*/ 	.short	0x0100
        /*565a*/ 	.byte	0x09
	.zero		1


	//   ....[21]....
        /*565c*/ 	.word	0x00000490
        /*5660*/ 	.word	0x000000ff
        /*5664*/ 	.word	0x000000c0
        /*5668*/ 	.short	0x0100
        /*566a*/ 	.byte	0x09
	.zero		1


	//   ....[22]....
        /*566c*/ 	.word	0x000004a0
        /*5670*/ 	.word	0x000000ff
        /*5674*/ 	.word	0x00000058
        /*5678*/ 	.short	0x0100
        /*567a*/ 	.byte	0x09
	.zero		1


	//   ....[23]....
        /*567c*/ 	.word	0x000004b0
        /*5680*/ 	.word	0x000000ff
        /*5684*/ 	.word	0x000000c8
        /*5688*/ 	.short	0x0100
        /*568a*/ 	.byte	0x09
	.zero		1


	//   ....[24]....
        /*568c*/ 	.word	0x000004c0
        /*5690*/ 	.word	0x000000ff
        /*5694*/ 	.word	0x00000060
        /*5698*/ 	.short	0x0100
        /*569a*/ 	.byte	0x09
	.zero		1


	//   ....[25]....
        /*569c*/ 	.word	0x000004d0
        /*56a0*/ 	.word	0x000000ff
        /*56a4*/ 	.word	0x000000d0
        /*56a8*/ 	.short	0x0100
        /*56aa*/ 	.byte	0x09
	.zero		1


	//   ....[26]....
        /*56ac*/ 	.word	0x000004e0
        /*56b0*/ 	.word	0x000000ff
        /*56b4*/ 	.word	0x00000068
        /*56b8*/ 	.short	0x0100
        /*56ba*/ 	.byte	0x09
	.zero		1


	//   ....[27]....
        /*56bc*/ 	.word	0x000004f0
        /*56c0*/ 	.word	0x000000ff
        /*56c4*/ 	.word	0x000000d8
        /*56c8*/ 	.short	0x0100
        /*56ca*/ 	.byte	0x09
	.zero		1


	//   ....[28]....
        /*56cc*/ 	.word	0x00000740
        /*56d0*/ 	.word	0x000000ff
        /*56d4*/ 	.word	0x000000f0
        /*56d8*/ 	.short	0x0100
        /*56da*/ 	.byte	0x06
	.zero		1


	//   ....[29]....
        /*56dc*/ 	.word	0x00000750
        /*56e0*/ 	.word	0x000000ff
        /*56e4*/ 	.word	0x000000f8
        /*56e8*/ 	.short	0x0100
        /*56ea*/ 	.byte	0x06
	.zero		1


	//   ....[30]....
        /*56ec*/ 	.word	0x00002c30
        /*56f0*/ 	.word	0x000000ff
        /*56f4*/ 	.word	0x00000000
        /*56f8*/ 	.short	0x010a
        /*56fa*/ 	.byte	0x07
	.zero		1


	//   ....[31]....
        /*56fc*/ 	.word	0x00002c90
        /*5700*/ 	.word	0x000000ff
        /*5704*/ 	.word	0x00000000
        /*5708*/ 	.short	0x010a
        /*570a*/ 	.byte	0x07
	.zero		1


	//   ....[32]....
        /*570c*/ 	.word	0x00006450
        /*5710*/ 	.word	0x000000ff
        /*5714*/ 	.word	0x00000000
        /*5718*/ 	.short	0x010a
        /*571a*/ 	.byte	0x0f
	.zero		1


	//   ....[33]....
        /*571c*/ 	.word	0x00006490
        /*5720*/ 	.word	0x000000ff
        /*5724*/ 	.word	0x00000000
        /*5728*/ 	.short	0x010a
        /*572a*/ 	.byte	0x0f
	.zero		1


	//   ....[34]....
        /*572c*/ 	.word	0x0000b0f0
        /*5730*/ 	.word	0x000000ff
        /*5734*/ 	.word	0x00000000
        /*5738*/ 	.short	0x0101
        /*573a*/ 	.byte	0x08
	.zero		1


	//   ....[35]....
        /*573c*/ 	.word	0x0000ebb0
        /*5740*/ 	.word	0x000000ff
        /*5744*/ 	.word	0x00000000
        /*5748*/ 	.short	0x0101
        /*574a*/ 	.byte	0x08
	.zero		1


	//   ....[36]....
        /*574c*/ 	.word	0x000226f0
        /*5750*/ 	.word	0x00000010
        /*5754*/ 	.word	0x00000070
        /*5758*/ 	.short	0x010a
        /*575a*/ 	.byte	0x3f
	.zero		1


	//   ....[37]....
        /*575c*/ 	.word	0x00022a20
        /*5760*/ 	.word	0x00000002
        /*5764*/ 	.word	0x000000f8
        /*5768*/ 	.short	0x0101
        /*576a*/ 	.byte	0x3f
	.zero		1


	//   ....[38]....
        /*576c*/ 	.word	0x000231e0
        /*5770*/ 	.word	0x00000003
        /*5774*/ 	.word	0x00000000
        /*5778*/ 	.short	0x010a
        /*577a*/ 	.byte	0x3f
	.zero		1


	//   ....[39]....
        /*577c*/ 	.word	0x00023270
        /*5780*/ 	.word	0x00000003
        /*5784*/ 	.word	0x00000000
        /*5788*/ 	.short	0x010a
        /*578a*/ 	.byte	0x3f
	.zero		1


	//   ....[40]....
        /*578c*/ 	.word	0x00023300
        /*5790*/ 	.word	0x00000003
        /*5794*/ 	.word	0x00000000
        /*5798*/ 	.short	0x010a
        /*579a*/ 	.byte	0x3f
	.zero		1


	//   ....[41]....
        /*579c*/ 	.word	0x00023390
        /*57a0*/ 	.word	0x00000003
        /*57a4*/ 	.word	0x00000000
        /*57a8*/ 	.short	0x010a
        /*57aa*/ 	.byte	0x3f
	.zero		1


	//   ....[42]....
        /*57ac*/ 	.word	0x00023420
        /*57b0*/ 	.word	0x00000003
        /*57b4*/ 	.word	0x00000000
        /*57b8*/ 	.short	0x010a
        /*57ba*/ 	.byte	0x3f
	.zero		1


	//   ....[43]....
        /*57bc*/ 	.word	0x000234b0
        /*57c0*/ 	.word	0x00000003
        /*57c4*/ 	.word	0x00000000
        /*57c8*/ 	.short	0x010a
        /*57ca*/ 	.byte	0x3f
	.zero		1


	//   ....[44]....
        /*57cc*/ 	.word	0x00023540
        /*57d0*/ 	.word	0x00000003
        /*57d4*/ 	.word	0x00000000
        /*57d8*/ 	.short	0x010a
        /*57da*/ 	.byte	0x3f
	.zero		1


	//   ....[45]....
        /*57dc*/ 	.word	0x000235d0
        /*57e0*/ 	.word	0x00000003
        /*57e4*/ 	.word	0x00000000
        /*57e8*/ 	.short	0x010a
        /*57ea*/ 	.byte	0x3f
	.zero		1


	//   ....[46]....
        /*57ec*/ 	.word	0x00023660
        /*57f0*/ 	.word	0x00000003
        /*57f4*/ 	.word	0x00000000
        /*57f8*/ 	.short	0x010a
        /*57fa*/ 	.byte	0x3f
	.zero		1


	//   ....[47]....
        /*57fc*/ 	.word	0x000236f0
        /*5800*/ 	.word	0x00000003
        /*5804*/ 	.word	0x00000000
        /*5808*/ 	.short	0x010a
        /*580a*/ 	.byte	0x3f
	.zero		1


	//   ....[48]....
        /*580c*/ 	.word	0x00023780
        /*5810*/ 	.word	0x00000003
        /*5814*/ 	.word	0x00000000
        /*5818*/ 	.short	0x010a
        /*581a*/ 	.byte	0x3f
	.zero		1


	//   ....[49]....
        /*581c*/ 	.word	0x00023810
        /*5820*/ 	.word	0x00000003
        /*5824*/ 	.word	0x00000000
        /*5828*/ 	.short	0x010a
        /*582a*/ 	.byte	0x3f
	.zero		1


	//   ....[50]....
        /*582c*/ 	.word	0x000238a0
        /*5830*/ 	.word	0x00000003
        /*5834*/ 	.word	0x00000000
        /*5838*/ 	.short	0x010a
        /*583a*/ 	.byte	0x3f
	.zero		1


	//   ....[51]....
        /*583c*/ 	.word	0x00023930
        /*5840*/ 	.word	0x00000003
        /*5844*/ 	.word	0x00000000
        /*5848*/ 	.short	0x010a
        /*584a*/ 	.byte	0x3f
	.zero		1


	//   ....[52]....
        /*584c*/ 	.word	0x000239a0
        /*5850*/ 	.word	0x00000003
        /*5854*/ 	.word	0x00000000
        /*5858*/ 	.short	0x010a
        /*585a*/ 	.byte	0x3f
	.zero		1


	//   ....[53]....
        /*585c*/ 	.word	0x00023a10
        /*5860*/ 	.word	0x00000000
        /*5864*/ 	.word	0x00000000
        /*5868*/ 	.short	0x010a
        /*586a*/ 	.byte	0x3f
	.zero		1


	//   ....[54]....
        /*586c*/ 	.word	0x00023af0
        /*5870*/ 	.word	0x00000010
        /*5874*/ 	.word	0x00000070
        /*5878*/ 	.short	0x010a
        /*587a*/ 	.byte	0x3f
	.zero		1


	//   ....[55]....
        /*587c*/ 	.word	0x00023bd0
        /*5880*/ 	.word	0x00000003
        /*5884*/ 	.word	0x00000000
        /*5888*/ 	.short	0x010a
        /*588a*/ 	.byte	0x3f
	.zero		1


	//   ....[56]....
        /*588c*/ 	.word	0x00023c20
        /*5890*/ 	.word	0x00000003
        /*5894*/ 	.word	0x00000000
        /*5898*/ 	.short	0x010a
        /*589a*/ 	.byte	0x3f
	.zero		1


	//   ....[57]....
        /*589c*/ 	.word	0x00023c70
        /*58a0*/ 	.word	0x00000003
        /*58a4*/ 	.word	0x00000000
        /*58a8*/ 	.short	0x010a
        /*58aa*/ 	.byte	0x3f
	.zero		1


	//   ....[58]....
        /*58ac*/ 	.word	0x00023cc0
        /*58b0*/ 	.word	0x00000003
        /*58b4*/ 	.word	0x00000000
        /*58b8*/ 	.short	0x010a
        /*58ba*/ 	.byte	0x3f
	.zero		1


	//   ....[59]....
        /*58bc*/ 	.word	0x00023d10
        /*58c0*/ 	.word	0x00000003
        /*58c4*/ 	.word	0x00000000
        /*58c8*/ 	.short	0x010a
        /*58ca*/ 	.byte	0x3f
	.zero		1


	//   ....[60]....
        /*58cc*/ 	.word	0x00023d60
        /*58d0*/ 	.word	0x00000003
        /*58d4*/ 	.word	0x00000000
        /*58d8*/ 	.short	0x010a
        /*58da*/ 	.byte	0x3f
	.zero		1


	//   ....[61]....
        /*58dc*/ 	.word	0x00023db0
        /*58e0*/ 	.word	0x00000003
        /*58e4*/ 	.word	0x00000000
        /*58e8*/ 	.short	0x010a
        /*58ea*/ 	.byte	0x3f
	.zero		1


	//   ....[62]....
        /*58ec*/ 	.word	0x00023e00
        /*58f0*/ 	.word	0x00000003
        /*58f4*/ 	.word	0x00000000
        /*58f8*/ 	.short	0x010a
        /*58fa*/ 	.byte	0x3f
	.zero		1


	//   ....[63]....
        /*58fc*/ 	.word	0x00023e50
        /*5900*/ 	.word	0x00000003
        /*5904*/ 	.word	0x00000000
        /*5908*/ 	.short	0x010a
        /*590a*/ 	.byte	0x3f
	.zero		1


	//   ....[64]....
        /*590c*/ 	.word	0x00023ea0
        /*5910*/ 	.word	0x00000003
        /*5914*/ 	.word	0x00000000
        /*5918*/ 	.short	0x010a
        /*591a*/ 	.byte	0x3f
	.zero		1


	//   ....[65]....
        /*591c*/ 	.word	0x00023ef0
        /*5920*/ 	.word	0x00000003
        /*5924*/ 	.word	0x00000000
        /*5928*/ 	.short	0x010a
        /*592a*/ 	.byte	0x3f
	.zero		1


	//   ....[66]....
        /*592c*/ 	.word	0x00023f40
        /*5930*/ 	.word	0x00000003
        /*5934*/ 	.word	0x00000000
        /*5938*/ 	.short	0x010a
        /*593a*/ 	.byte	0x3f
	.zero		1


	//   ....[67]....
        /*593c*/ 	.word	0x00023f90
        /*5940*/ 	.word	0x00000003
        /*5944*/ 	.word	0x00000000
        /*5948*/ 	.short	0x010a
        /*594a*/ 	.byte	0x3f
	.zero		1


	//----- nvinfo : EIATTR_NUM_MBARRIERS
	.align		4
.L_30:
        /*594c*/ 	.byte	0x03, 0x38
        /*594e*/ 	.short	0x001e


	//----- nvinfo : EIATTR_EXIT_INSTR_OFFSETS
	.align		4
        /*5950*/ 	.byte	0x04, 0x1c
        /*5952*/ 	.short	(.L_32 - .L_31)


	//   ....[0]....
.L_31:
        /*5954*/ 	.word	0x000007b0


	//   ....[1]....
        /*5958*/ 	.word	0x00001110


	//   ....[2]....
        /*595c*/ 	.word	0x00021d20


	//   ....[3]....
        /*5960*/ 	.word	0x00022380


	//   ....[4]....
        /*5964*/ 	.word	0x00023980


	//----- nvinfo : EIATTR_MAX_THREADS
	.align		4
.L_32:
        /*5968*/ 	.byte	0x04, 0x05
        /*596a*/ 	.short	(.L_34 - .L_33)
.L_33:
        /*596c*/ 	.word	0x00000180
        /*5970*/ 	.word	0x00000001
        /*5974*/ 	.word	0x00000001


	//----- nvinfo : EIATTR_CRS_STACK_SIZE
	.align		4
.L_34:
        /*5978*/ 	.byte	0x04, 0x1e
        /*597a*/ 	.short	(.L_36 - .L_35)
.L_35:
        /*597c*/ 	.word	0x00000000


	//----- nvinfo : EIATTR_CBANK_PARAM_SIZE
	.align		4
.L_36:
        /*5980*/ 	.byte	0x03, 0x19
        /*5982*/ 	.short	0x0470


	//----- nvinfo : EIATTR_PARAM_CBANK
	.align		4
        /*5984*/ 	.byte	0x04, 0x0a
        /*5986*/ 	.short	(.L_38 - .L_37)
	.align		4
.L_37:
        /*5988*/ 	.word	index@(.nv.constant0._ZN7cutlass13device_kernelINS_4gemm6kernel13GemmUniversalIN4cute5tupleIJiiiiEEENS1_10collective13CollectiveMmaINS1_37MainloopSm90TmaGmmaWarpSpecializedFP8ILi14ENS5_IJNS4_1CILi1EEESB_SB_EEENS1_35KernelTmaWarpSpecializedCooperativeEEENS5_IJNSA_ILi256EEESF_NSA_ILi32EEEEEENS_12float_e4m3_tENS5_IJlSB_lEEENS_12float_e5m2_tESJ_NS4_8TiledMMAINS4_8MMA_AtomIJNS4_4SM904GMMA31MMA_64x256x32_F32E4M3E5M2_SS_TNILNSO_7ScaleInE1ELSQ_1EEEEEENS4_6LayoutINS5_IJNSA_ILi2EEESB_SB_EEENS5_IJSB_NSA_ILi0EEESW_EEEEENS5_IJNS4_10UnderscoreESZ_SZ_EEEEENS4_13SM90_TMA_LOADENS4_14ComposedLayoutINS4_7SwizzleILi1ELi4ELi3EEENS4_18smem_ptr_flag_bitsILi8EEENST_INS5_IJNSA_ILi8EEESG_EEENS5_IJSG_SB_EEEEEEEvNS4_8identityES12_S1C_vS1D_EENS_8epilogue10collective6detail29Sm90TmaWarpSpecializedAdapterINS1G_15DefaultEpilogueISI_SJ_SJ_NS1F_6thread17LinearCombinationISI_Li1EffLNS1K_9ScaleType4KindE0ELNS_15FloatRoundStyleE2ESI_EENS1_15EpilogueDefaultEEEEEvvEEEEvNT_6ParamsE)
        /*598c*/ 	.short	0x0210
        /*598e*/ 	.short	0x0470


	//----- nvinfo : EIATTR_SW_WAR
	.align		4
.L_38:
        /*5990*/ 	.byte	0x04, 0x36
        /*5992*/ 	.short	(.L_40 - .L_39)
.L_39:
        /*5994*/ 	.word	0x00000008
.L_40:


//--------------------- .nv.callgraph             --------------------------
	.section	.nv.callgraph,"",@"SHT_CUDA_CALLGRAPH"
	.align	4
	.sectionentsize	8
	.align		4
        /*0000*/ 	.word	0x00000000
	.align		4
        /*0004*/ 	.word	0xffffffff
	.align		4
        /*0008*/ 	.word	0x00000000
	.align		4
        /*000c*/ 	.word	0xfffffffe
	.align		4
        /*0010*/ 	.word	0x00000000
	.align		4
        /*0014*/ 	.word	0xfffffffd
	.align		4
        /*0018*/ 	.word	0x00000000
	.align		4
        /*001c*/ 	.word	0xfffffffc


//--------------------- .nv.constant4             --------------------------
	.section	.nv.constant4,"a",@progbits
	.align	8
	.align		8
.nv.constant4:
        /*0000*/ 	.dword	_ZN40_INTERNAL_3b6b1708_4_k_cu_c7ea4171_162724cuda3std3__45__cpo5beginE
	.align		8
        /*0008*/ 	.dword	_ZN40_INTERNAL_3b6b1708_4_k_cu_c7ea4171_162724cuda3std3__45__cpo3endE
	.align		8
        /*0010*/ 	.dword	_ZN40_INTERNAL_3b6b1708_4_k_cu_c7ea4171_162724cuda3std3__45__cpo6cbeginE
	.align		8
        /*0018*/ 	.dword	_ZN40_INTERNAL_3b6b1708_4_k_cu_c7ea4171_162724cuda3std3__45__cpo4cendE
	.align		8
        /*0020*/ 	.dword	_ZN40_INTERNAL_3b6b1708_4_k_cu_c7ea4171_162724cuda3std3__442_GLOBAL__N__3b6b1708_4_k_cu_c7ea4171_162726ignoreE
	.align		8
        /*0028*/ 	.dword	_ZN40_INTERNAL_3b6b1708_4_k_cu_c7ea4171_162724cuda3std3__419piecewise_constructE
	.align		8
        /*0030*/ 	.dword	_ZN40_INTERNAL_3b6b1708_4_k_cu_c7ea4171_162724cuda3std3__48in_placeE
	.align		8
        /*0038*/ 	.dword	_ZN40_INTERNAL_3b6b1708_4_k_cu_c7ea4171_162724cuda3std6ranges3__45__cpo4swapE
	.align		8
        /*0040*/ 	.dword	_ZN40_INTERNAL_3b6b1708_4_k_cu_c7ea4171_162724cuda3std6ranges3__45__cpo9iter_moveE
	.align		8
        /*0048*/ 	.dword	_ZN40_INTERNAL_3b6b1708_4_k_cu_c7ea4171_162724cute7productE
	.align		8
        /*0050*/ 	.dword	_ZN40_INTERNAL_3b6b1708_4_k_cu_c7ea4171_162724cute1_E


//--------------------- .text._ZN7cutlass13device_kernelINS_4gemm6kernel13GemmUniversalIN4cute5tupleIJiiiiEEENS1_10collective13CollectiveMmaINS1_37MainloopSm90TmaGmmaWarpSpecializedFP8ILi14ENS5_IJNS4_1CILi1EEESB_SB_EEENS1_35KernelTmaWarpSpecializedCooperativeEEENS5_IJNSA_ILi256EEESF_NSA_ILi32EEEEEENS_12float_e4m3_tENS5_IJlSB_lEEENS_12float_e5m2_tESJ_NS4_8TiledMMAINS4_8MMA_AtomIJNS4_4SM904GMMA31MMA_64x256x32_F32E4M3E5M2_SS_TNILNSO_7ScaleInE1ELSQ_1EEEEEENS4_6LayoutINS5_IJNSA_ILi2EEESB_SB_EEENS5_IJSB_NSA_ILi0EEESW_EEEEENS5_IJNS4_10UnderscoreESZ_SZ_EEEEENS4_13SM90_TMA_LOADENS4_14ComposedLayoutINS4_7SwizzleILi1ELi4ELi3EEENS4_18smem_ptr_flag_bitsILi8EEENST_INS5_IJNSA_ILi8EEESG_EEENS5_IJSG_SB_EEEEEEEvNS4_8identityES12_S1C_vS1D_EENS_8epilogue10collective6detail29Sm90TmaWarpSpecializedAdapterINS1G_15DefaultEpilogueISI_SJ_SJ_NS1F_6thread17LinearCombinationISI_Li1EffLNS1K_9ScaleType4KindE0ELNS_15FloatRoundStyleE2ESI_EENS1_15EpilogueDefaultEEEEEvvEEEEvNT_6ParamsE --------------------------
	.section	.text._ZN7cutlass13device_kernelINS_4gemm6kernel13GemmUniversalIN4cute5tupleIJiiiiEEENS1_10collective13CollectiveMmaINS1_37MainloopSm90TmaGmmaWarpSpecializedFP8ILi14ENS5_IJNS4_1CILi1EEESB_SB_EEENS1_35KernelTmaWarpSpecializedCooperativeEEENS5_IJNSA_ILi256EEESF_NSA_ILi32EEEEEENS_12float_e4m3_tENS5_IJlSB_lEEENS_12float_e5m2_tESJ_NS4_8TiledMMAINS4_8MMA_AtomIJNS4_4SM904GMMA31MMA_64x256x32_F32E4M3E5M2_SS_TNILNSO_7ScaleInE1ELSQ_1EEEEEENS4_6LayoutINS5_IJNSA_ILi2EEESB_SB_EEENS5_IJSB_NSA_ILi0EEESW_EEEEENS5_IJNS4_10UnderscoreESZ_SZ_EEEEENS4_13SM90_TMA_LOADENS4_14ComposedLayoutINS4_7SwizzleILi1ELi4ELi3EEENS4_18smem_ptr_flag_bitsILi8EEENST_INS5_IJNSA_ILi8EEESG_EEENS5_IJSG_SB_EEEEEEEvNS4_8identityES12_S1C_vS1D_EENS_8epilogue10collective6detail29Sm90TmaWarpSpecializedAdapterINS1G_15DefaultEpilogueISI_SJ_SJ_NS1F_6thread17LinearCombinationISI_Li1EffLNS1K_9ScaleType4KindE0ELNS_15FloatRoundStyleE2ESI_EENS1_15EpilogueDefaultEEEEEvvEEEEvNT_6ParamsE,"ax",@progbits
	.align	128
.text._ZN7cutlass13device_kernelINS_4gemm6kernel13GemmUniversalIN4cute5tupleIJiiiiEEENS1_10collective13CollectiveMmaINS1_37MainloopSm90TmaGmmaWarpSpecializedFP8ILi14ENS5_IJNS4_1CILi1EEESB_SB_EEENS1_35KernelTmaWarpSpecializedCooperativeEEENS5_IJNSA_ILi256EEESF_NSA_ILi32EEEEEENS_12float_e4m3_tENS5_IJlSB_lEEENS_12float_e5m2_tESJ_NS4_8TiledMMAINS4_8MMA_AtomIJNS4_4SM904GMMA31MMA_64x256x32_F32E4M3E5M2_SS_TNILNSO_7ScaleInE1ELSQ_1EEEEEENS4_6LayoutINS5_IJNSA_ILi2EEESB_SB_EEENS5_IJSB_NSA_ILi0EEESW_EEEEENS5_IJNS4_10UnderscoreESZ_SZ_EEEEENS4_13SM90_TMA_LOADENS4_14ComposedLayoutINS4_7SwizzleILi1ELi4ELi3EEENS4_18smem_ptr_flag_bitsILi8EEENST_INS5_IJNSA_ILi8EEESG_EEENS5_IJSG_SB_EEEEEEEvNS4_8identityES12_S1C_vS1D_EENS_8epilogue10collective6detail29Sm90TmaWarpSpecializedAdapterINS1G_15DefaultEpilogueISI_SJ_SJ_NS1F_6thread17LinearCombinationISI_Li1EffLNS1K_9ScaleType4KindE0ELNS_15FloatRoundStyleE2ESI_EENS1_15EpilogueDefaultEEEEEvvEEEEvNT_6ParamsE:
        .type           _ZN7cutlass13device_kernelINS_4gemm6kernel13GemmUniversalIN4cute5tupleIJiiiiEEENS1_10collective13CollectiveMmaINS1_37MainloopSm90TmaGmmaWarpSpecializedFP8ILi14ENS5_IJNS4_1CILi1EEESB_SB_EEENS1_35KernelTmaWarpSpecializedCooperativeEEENS5_IJNSA_ILi256EEESF_NSA_ILi32EEEEEENS_12float_e4m3_tENS5_IJlSB_lEEENS_12float_e5m2_tESJ_NS4_8TiledMMAINS4_8MMA_AtomIJNS4_4SM904GMMA31MMA_64x256x32_F32E4M3E5M2_SS_TNILNSO_7ScaleInE1ELSQ_1EEEEEENS4_6LayoutINS5_IJNSA_ILi2EEESB_SB_EEENS5_IJSB_NSA_ILi0EEESW_EEEEENS5_IJNS4_10UnderscoreESZ_SZ_EEEEENS4_13SM90_TMA_LOADENS4_14ComposedLayoutINS4_7SwizzleILi1ELi4ELi3EEENS4_18smem_ptr_flag_bitsILi8EEENST_INS5_IJNSA_ILi8EEESG_EEENS5_IJSG_SB_EEEEEEEvNS4_8identityES12_S1C_vS1D_EENS_8epilogue10collective6detail29Sm90TmaWarpSpecializedAdapterINS1G_15DefaultEpilogueISI_SJ_SJ_NS1F_6thread17LinearCombinationISI_Li1EffLNS1K_9ScaleType4KindE0ELNS_15FloatRoundStyleE2ESI_EENS1_15EpilogueDefaultEEEEEvvEEEEvNT_6ParamsE,@function
        .size           _ZN7cutlass13device_kernelINS_4gemm6kernel13GemmUniversalIN4cute5tupleIJiiiiEEENS1_10collective13CollectiveMmaINS1_37MainloopSm90TmaGmmaWarpSpecializedFP8ILi14ENS5_IJNS4_1CILi1EEESB_SB_EEENS1_35KernelTmaWarpSpecializedCooperativeEEENS5_IJNSA_ILi256EEESF_NSA_ILi32EEEEEENS_12float_e4m3_tENS5_IJlSB_lEEENS_12float_e5m2_tESJ_NS4_8TiledMMAINS4_8MMA_AtomIJNS4_4SM904GMMA31MMA_64x256x32_F32E4M3E5M2_SS_TNILNSO_7ScaleInE1ELSQ_1EEEEEENS4_6LayoutINS5_IJNSA_ILi2EEESB_SB_EEENS5_IJSB_NSA_ILi0EEESW_EEEEENS5_IJNS4_10UnderscoreESZ_SZ_EEEEENS4_13SM90_TMA_LOADENS4_14ComposedLayoutINS4_7SwizzleILi1ELi4ELi3EEENS4_18smem_ptr_flag_bitsILi8EEENST_INS5_IJNSA_ILi8EEESG_EEENS5_IJSG_SB_EEEEEEEvNS4_8identityES12_S1C_vS1D_EENS_8epilogue10collective6detail29Sm90TmaWarpSpecializedAdapterINS1G_15DefaultEpilogueISI_SJ_SJ_NS1F_6thread17LinearCombinationISI_Li1EffLNS1K_9ScaleType4KindE0ELNS_15FloatRoundStyleE2ESI_EENS1_15EpilogueDefaultEEEEEvvEEEEvNT_6ParamsE,(.L_x_606 - _ZN7cutlass13device_kernelINS_4gemm6kernel13GemmUniversalIN4cute5tupleIJiiiiEEENS1_10collective13CollectiveMmaINS1_37MainloopSm90TmaGmmaWarpSpecializedFP8ILi14ENS5_IJNS4_1CILi1EEESB_SB_EEENS1_35KernelTmaWarpSpecializedCooperativeEEENS5_IJNSA_ILi256EEESF_NSA_ILi32EEEEEENS_12float_e4m3_tENS5_IJlSB_lEEENS_12float_e5m2_tESJ_NS4_8TiledMMAINS4_8MMA_AtomIJNS4_4SM904GMMA31MMA_64x256x32_F32E4M3E5M2_SS_TNILNSO_7ScaleInE1ELSQ_1EEEEEENS4_6LayoutINS5_IJNSA_ILi2EEESB_SB_EEENS5_IJSB_NSA_ILi0EEESW_EEEEENS5_IJNS4_10UnderscoreESZ_SZ_EEEEENS4_13SM90_TMA_LOADENS4_14ComposedLayoutINS4_7SwizzleILi1ELi4ELi3EEENS4_18smem_ptr_flag_bitsILi8EEENST_INS5_IJNSA_ILi8EEESG_EEENS5_IJSG_SB_EEEEEEEvNS4_8identityES12_S1C_vS1D_EENS_8epilogue10collective6detail29Sm90TmaWarpSpecializedAdapterINS1G_15DefaultEpilogueISI_SJ_SJ_NS1F_6thread17LinearCombinationISI_Li1EffLNS1K_9ScaleType4KindE0ELNS_15FloatRoundStyleE2ESI_EENS1_15EpilogueDefaultEEEEEvvEEEEvNT_6ParamsE)
        .other          _ZN7cutlass13device_kernelINS_4gemm6kernel13GemmUniversalIN4cute5tupleIJiiiiEEENS1_10collective13CollectiveMmaINS1_37MainloopSm90TmaGmmaWarpSpecializedFP8ILi14ENS5_IJNS4_1CILi1EEESB_SB_EEENS1_35KernelTmaWarpSpecializedCooperativeEEENS5_IJNSA_ILi256EEESF_NSA_ILi32EEEEEENS_12float_e4m3_tENS5_IJlSB_lEEENS_12float_e5m2_tESJ_NS4_8TiledMMAINS4_8MMA_AtomIJNS4_4SM904GMMA31MMA_64x256x32_F32E4M3E5M2_SS_TNILNSO_7ScaleInE1ELSQ_1EEEEEENS4_6LayoutINS5_IJNSA_ILi2EEESB_SB_EEENS5_IJSB_NSA_ILi0EEESW_EEEEENS5_IJNS4_10UnderscoreESZ_SZ_EEEEENS4_13SM90_TMA_LOADENS4_14ComposedLayoutINS4_7SwizzleILi1ELi4ELi3EEENS4_18smem_ptr_flag_bitsILi8EEENST_INS5_IJNSA_ILi8EEESG_EEENS5_IJSG_SB_EEEEEEEvNS4_8identityES12_S1C_vS1D_EENS_8epilogue10collective6detail29Sm90TmaWarpSpecializedAdapterINS1G_15DefaultEpilogueISI_SJ_SJ_NS1F_6thread17LinearCombinationISI_Li1EffLNS1K_9ScaleType4KindE0ELNS_15FloatRoundStyleE2ESI_EENS1_15EpilogueDefaultEEEEEvvEEEEvNT_6ParamsE,@"STO_CUDA_ENTRY STV_DEFAULT"
_ZN7cutlass13device_kernelINS_4gemm6kernel13GemmUniversalIN4cute5tupleIJiiiiEEENS1_10collective13CollectiveMmaINS1_37MainloopSm90TmaGmmaWarpSpecializedFP8ILi14ENS5_IJNS4_1CILi1EEESB_SB_EEENS1_35KernelTmaWarpSpecializedCooperativeEEENS5_IJNSA_ILi256EEESF_NSA_ILi32EEEEEENS_12float_e4m3_tENS5_IJlSB_lEEENS_12float_e5m2_tESJ_NS4_8TiledMMAINS4_8MMA_AtomIJNS4_4SM904GMMA31MMA_64x256x32_F32E4M3E5M2_SS_TNILNSO_7ScaleInE1ELSQ_1EEEEEENS4_6LayoutINS5_IJNSA_ILi2EEESB_SB_EEENS5_IJSB_NSA_ILi0EEESW_EEEEENS5_IJNS4_10UnderscoreESZ_SZ_EEEEENS4_13SM90_TMA_LOADENS4_14ComposedLayoutINS4_7SwizzleILi1ELi4ELi3EEENS4_18smem_ptr_flag_bitsILi8EEENST_INS5_IJNSA_ILi8EEESG_EEENS5_IJSG_SB_EEEEEEEvNS4_8identityES12_S1C_vS1D_EENS_8epilogue10collective6detail29Sm90TmaWarpSpecializedAdapterINS1G_15DefaultEpilogueISI_SJ_SJ_NS1F_6thread17LinearCombinationISI_Li1EffLNS1K_9ScaleType4KindE0ELNS_15FloatRoundStyleE2ESI_EENS1_15EpilogueDefaultEEEEEvvEEEEvNT_6ParamsE:
[----:B------:R-:W0:Y:S02]  /*0000*/  LDC R1, c[0x0][0x28] ;  /* 0x00000a00ff017b82 */ /* 0x000e240000000800 */
[----:B0-----:R-:W-:Y:S01]  /*0010*/  VIADD R1, R1, 0xfffff990 ;  /* 0xfffff99001017836 */ /* 0x001fe20000000000 */
[----:B------:R-:W0:Y:S01]  /*0020*/  S2R R2, SR_TID.X ;  /* 0x0000000000027919 */ /* 0x000e220000002100 */
[----:B------:R-:W-:Y:S01]  /*0030*/  ELECT P0, URZ, PT ;  /* 0x00000000003f782f */ /* 0x000fe20003800000 */
[----:B------:R-:W-:Y:S01]  /*0040*/  BSSY B0, `(.L_x_0) ;  /* 0x0000015000007945 */ /* 0x000fe20003800000 */
[--C-:B0-----:R-:W-:Y:S02]  /*0050*/  SHF.R.U32.HI R0, RZ, 0x5, R2.reuse ;  /* 0x00000005ff007819 */ /* 0x101fe40000011602 */
[----:B------:R-:W-:-:S03]  /*0060*/  SHF.R.U32.HI R2, RZ, 0x7, R2 ;  /* 0x00000007ff027819 */ /* 0x000fc60000011602 */
[----:B------:R-:W0:Y:S04]  /*0070*/  SHFL.IDX PT, R3, R0, RZ, 0x1f ;  /* 0x00001fff00037589 */ /* 0x000e2800000e0000 */
[----:B------:R-:W1:Y:S01]  /*0080*/  SHFL.IDX PT, R2, R2, RZ, 0x1f ;  /* 0x00001fff02027589 */ /* 0x000e6200000e0000 */
[----:B0-----:R-:W-:Y:S02]  /*0090*/  R2UR UR4, R3 ;  /* 0x00000000030472ca */ /* 0x001fe400000e0000 */
[----:B-1----:R-:W-:-:S11]  /*00a0*/  R2UR UR6, R2 ;  /* 0x00000000020672ca */ /* 0x002fd600000e0000 */
[----:B------:R-:W-:Y:S02]  /*00b0*/  USHF.R.S32.HI UR5, URZ, 0x1f, UR4 ;  /* 0x0000001f3f057899 */ /* 0x000fe40008011404 */
[----:B------:R-:W-:Y:S02]  /*00c0*/  ISETP.NE.OR P0, PT, RZ, UR4, !P0 ;  /* 0x00000004ff007c0c */ /* 0x000fe4000c705670 */
[----:B------:R-:W-:-:S04]  /*00d0*/  ULEA.HI UR5, UR5, UR4, URZ, 0x2 ;  /* 0x0000000405057291 */ /* 0x000fc8000f8f103f */
[----:B------:R-:W-:-:S04]  /*00e0*/  ULOP3.LUT UR5, UR5, 0xfffffffc, URZ, 0xc0, !UPT ;  /* 0xfffffffc05057892 */ /* 0x000fc8000f8ec03f */
[----:B------:R-:W-:-:S03]  /*00f0*/  UIADD3 UR8, UR4, -UR5, URZ ;  /* 0x8000000504087290 */ /* 0x000fc6000fffe03f */
[----:B------:R-:W-:Y:S09]  /*0100*/  @P0 BRA `(.L_x_1) ;  /* 0x0000000000200947 */ /* 0x000ff20003800000 */
[----:B------:R-:W-:Y:S02]  /*0110*/  ULDC.64 UR4, c[0x0][0x198] ;  /* 0x0000660000047ab9 */ /* 0x000fe40000000a00 */
[----:B------:R-:W-:Y:S02]  /*0120*/  UIADD3 UR10, UP0, UR4, 0xf0, URZ ;  /* 0x000000f0040a7890 */ /* 0x000fe4000ff1e03f */
[----:B------:R-:W-:Y:S02]  /*0130*/  UIADD3 UR4, UP1, UR4, 0x1f0, URZ ;  /* 0x000001f004047890 */ /* 0x000fe4000ff3e03f */
[----:B------:R-:W-:Y:S02]  /*0140*/  UIADD3.X UR11, URZ, UR5, URZ, UP0, !UPT ;  /* 0x000000053f0b7290 */ /* 0x000fe400087fe43f */
[----:B------:R-:W-:-:S07]  /*0150*/  UIADD3.X UR5, URZ, UR5, URZ, UP1, !UPT ;  /* 0x000000053f057290 */ /* 0x000fce0008ffe43f */
[----:B------:R0:W-:Y:S02]  /*0160*/  UTMACCTL.PF [UR10] ;  /* 0x000000000a0079b9 */ /* 0x0001e40008040000 */
[----:B------:R0:W-:Y:S02]  /*0170*/  UTMACCTL.PF [UR4] ;  /* 0x00000000040079b9 */ /* 0x0001e40008040000 */
[----:B0-----:R-:W-:Y:S01]  /*0180*/  NOP ;  /* 0x0000000000007918 */ /* 0x001fe20000000000 */
.L_x_1:
[----:B------:R-:W-:Y:S05]  /*0190*/  BSYNC B0 ;  /* 0x0000000000007941 */ /* 0x000fea0003800000 */
.L_x_0:
[----:B------:R-:W0:Y:S01]  /*01a0*/  SHFL.IDX PT, R2, R0, RZ, 0x1f ;  /* 0x00001fff00027589 */ /* 0x000e2200000e0000 */
[----:B------:R-:W-:Y:S01]  /*01b0*/  UISETP.NE.AND UP0, UPT, UR8, 0x3, UPT ;  /* 0x000000030800788c */ /* 0x000fe2000bf05270 */
[----:B------:R-:W-:Y:S01]  /*01c0*/  ISETP.NE.AND P1, PT, RZ, UR6, PT ;  /* 0x00000006ff007c0c */ /* 0x000fe2000bf25270 */
[----:B------:R-:W-:Y:S02]  /*01d0*/  UIADD3 UR10, UR6, -0x1, URZ ;  /* 0xffffffff060a7890 */ /* 0x000fe4000fffe03f */
[----:B------:R-:W-:Y:S02]  /*01e0*/  UISETP.EQ.OR UP0, UPT, UR8, URZ, !UP0 ;  /* 0x0000003f0800728c */ /* 0x000fe4000c702670 */
[----:B------:R-:W-:Y:S02]  /*01f0*/  UISETP.GE.U32.AND UP1, UPT, UR10, 0x2, UPT ;  /* 0x000000020a00788c */ /* 0x000fe4000bf26070 */
[----:B------:R-:W-:-:S04]  /*0200*/  UISETP.EQ.AND UP0, UPT, UR6, URZ, UP0 ;  /* 0x0000003f0600728c */ /* 0x000fc80008702270 */
[----:B------:R-:W-:-:S04]  /*0210*/  USEL UR13, URZ, 0x1, !UP0 ;  /* 0x000000013f0d7887 */ /* 0x000fc8000c000000 */
[----:B------:R-:W-:Y:S01]  /*0220*/  USEL UR13, UR13, 0x2, UP1 ;  /* 0x000000020d0d7887 */ /* 0x000fe20008800000 */
[----:B0-----:R-:W-:-:S13]  /*0230*/  ISETP.NE.AND P0, PT, R2, RZ, PT ;  /* 0x000000ff0200720c */ /* 0x001fda0003f05270 */
[----:B------:R-:W-:Y:S05]  /*0240*/  @P0 BRA `(.L_x_2) ;  /* 0x0000000000b40947 */ /* 0x000fea0003800000 */
[----:B------:R-:W-:Y:S01]  /*0250*/  ELECT P0, URZ, PT ;  /* 0x00000000003f782f */ /* 0x000fe20003800000 */
[----:B------:R-:W-:-:S12]  /*0260*/  BSSY B0, `(.L_x_2) ;  /* 0x000002b000007945 */ /* 0x000fd80003800000 */
[----:B------:R-:W-:Y:S05]  /*0270*/  @!P0 BRA `(.L_x_3) ;  /* 0x0000000000a48947 */ /* 0x000fea0003800000 */
[----:B------:R-:W0:Y:S01]  /*0280*/  S2UR UR9, SR_CgaCtaId ;  /* 0x00000000000979c3 */ /* 0x000e220000008800 */
[----:B------:R-:W-:Y:S01]  /*0290*/  UMOV UR4, 0x400 ;  /* 0x0000040000047882 */ /* 0x000fe20000000000 */
[----:B------:R-:W-:Y:S01]  /*02a0*/  UMOV UR5, 0x1 ;  /* 0x0000000100057882 */ /* 0x000fe20000000000 */
[----:B------:R-:W-:Y:S02]  /*02b0*/  UMOV UR6, 0x100 ;  /* 0x0000010000067882 */ /* 0x000fe40000000000 */
[----:B------:R-:W-:-:S04]  /*02c0*/  UIADD3 UR6, -UR6, 0x100000, URZ ;  /* 0x0010000006067890 */ /* 0x000fc8000fffe13f */
[----:B------:R-:W-:Y:S02]  /*02d0*/  USHF.L.U32 UR7, UR6, 0xb, URZ ;  /* 0x0000000b06077899 */ /* 0x000fe4000800063f */
[----:B------:R-:W-:Y:S02]  /*02e0*/  USHF.L.U32 UR6, UR6, 0x1, URZ ;  /* 0x0000000106067899 */ /* 0x000fe4000800063f */
[----:B0-----:R-:W-:Y:S02]  /*02f0*/  ULEA UR9, UR9, UR4, 0x18 ;  /* 0x0000000409097291 */ /* 0x001fe4000f8ec03f */
[----:B------:R-:W-:-:S04]  /*0300*/  UIADD3 UR4, -UR5, 0x100000, URZ ;  /* 0x0010000005047890 */ /* 0x000fc8000fffe13f */
[----:B------:R-:W-:Y:S02]  /*0310*/  USHF.L.U32 UR5, UR4, 0xb, URZ ;  /* 0x0000000b04057899 */ /* 0x000fe4000800063f */
[----:B------:R-:W-:Y:S01]  /*0320*/  USHF.L.U32 UR4, UR4, 0x1, URZ ;  /* 0x0000000104047899 */ /* 0x000fe2000800063f */
[----:B------:R-:W0:Y:S11]  /*0330*/  FENCE.VIEW.ASYNC.S ;  /* 0x00000000000073c6 */ /* 0x000e360000000000 */
[----:B0-----:R0:W1:Y:S01]  /*0340*/  SYNCS.EXCH.64 URZ, [UR9], UR4 ;  /* 0x00000004093f75b2 */ /* 0x0010620008000100 */
[----:B------:R0:W2:Y:S01]  /*0350*/  SYNCS.EXCH.64 URZ, [UR9+0x70], UR6 ;  /* 0x00007006093f75b2 */ /* 0x0000a20008000100 */
[----:B------:R0:W3:Y:S01]  /*0360*/  SYNCS.EXCH.64 URZ, [UR9+0x8], UR4 ;  /* 0x00000804093f75b2 */ /* 0x0000e20008000100 */
[----:B------:R0:W4:Y:S01]  /*0370*/  SYNCS.EXCH.64 URZ, [UR9+0x78], UR6 ;  /* 0x00007806093f75b2 */ /* 0x0001220008000100 */
[----:B------:R0:W0:Y:S01]  /*0380*/  SYNCS.EXCH.64 URZ, [UR9+0x10], UR4 ;  /* 0x00001004093f75b2 */ /* 0x0000220008000100 */
        /* <DEDUP_REMOVED lines=23> */
[----:B-1234-:R-:W-:Y:S01]  /*0500*/  NOP ;  /* 0x0000000000007918 */ /* 0x01efe20000000000 */
.L_x_3:
[----:B0-----:R-:W-:Y:S05]  /*0510*/  BSYNC B0 ;  /* 0x0000000000007941 */ /* 0x001fea0003800000 */
.L_x_2:
[----:B------:R-:W0:Y:S01]  /*0520*/  LDC R2, c[0x0][0x65c] ;  /* 0x00019700ff027b82 */ /* 0x000e220000000800 */
[----:B------:R-:W1:Y:S01]  /*0530*/  SHFL.IDX PT, R0, R0, RZ, 0x1f ;  /* 0x00001fff00007589 */ /* 0x000e6200000e0000 */
[----:B------:R-:W-:Y:S01]  /*0540*/  ELECT P0, URZ, PT ;  /* 0x00000000003f782f */ /* 0x000fe20003800000 */
[----:B------:R-:W-:Y:S01]  /*0550*/  IMAD.MOV.U32 R3, RZ, RZ, RZ ;  /* 0x000000ffff037224 */ /* 0x000fe200078e00ff */
[----:B------:R-:W-:Y:S01]  /*0560*/  UMOV UR4, 0x20 ;  /* 0x0000002000047882 */ /* 0x000fe20000000000 */
[----:B------:R-:W2:Y:S01]  /*0570*/  S2R R11, SR_CTAID.Y ;  /* 0x00000000000b7919 */ /* 0x000ea20000002600 */
[----:B------:R-:W-:Y:S01]  /*0580*/  NOP ;  /* 0x0000000000007918 */ /* 0x000fe20000000000 */
[----:B------:R-:W-:Y:S01]  /*0590*/  NOP ;  /* 0x0000000000007918 */ /* 0x000fe20000000000 */
[----:B0-----:R-:W-:Y:S02]  /*05a0*/  ISETP.NE.AND P4, PT, R2, 0x1, PT ;  /* 0x000000010200780c */ /* 0x001fe40003f85270 */
[----:B------:R-:W0:Y:S01]  /*05b0*/  S2R R2, SR_CTAID.X ;  /* 0x0000000000027919 */ /* 0x000e220000002500 */
[----:B-1----:R-:W-:-:S10]  /*05c0*/  ISETP.NE.OR P0, PT, R0, RZ, !P0 ;  /* 0x000000ff0000720c */ /* 0x002fd40004705670 */
[----:B------:R-:W0:Y:S01]  /*05d0*/  @P4 LDC R7, c[0x0][0x10] ;  /* 0x00000400ff074b82 */ /* 0x000e220000000800 */
[----:B--2---:R-:W-:Y:S02]  /*05e0*/  @P4 IMAD.MOV.U32 R4, RZ, RZ, R11 ;  /* 0x000000ffff044224 */ /* 0x004fe400078e000b */
[----:B------:R-:W-:Y:S01]  /*05f0*/  VOTEU.ALL UP0, P0 ;  /* 0x00000000003f7886 */ /* 0x000fe20000000000 */
[----:B------:R-:W-:Y:S01]  /*0600*/  @P4 IMAD.MOV.U32 R5, RZ, RZ, RZ ;  /* 0x000000ffff054224 */ /* 0x000fe200078e00ff */
[----:B------:R-:W-:Y:S01]  /*0610*/  VOTEU.ALL UP1, P0 ;  /* 0x00000000003f7886 */ /* 0x000fe20000020000 */
[----:B------:R-:W-:Y:S02]  /*0620*/  @P4 IMAD.MOV.U32 R13, RZ, RZ, RZ ;  /* 0x000000ffff0d4224 */ /* 0x000fe400078e00ff */
[----:B------:R-:W1:Y:S01]  /*0630*/  @!P4 LDC R9, c[0x0][0xc] ;  /* 0x00000300ff09cb82 */ /* 0x000e620000000800 */
[----:B------:R-:W-:Y:S01]  /*0640*/  @!UP0 UMOV UR6, 0x400 ;  /* 0x0000040000068882 */ /* 0x000fe20000000000 */
[----:B------:R-:W-:-:S04]  /*0650*/  @!UP0 UIADD3 UR4, -UR4, 0x100000, URZ ;  /* 0x0010000004048890 */ /* 0x000fc8000fffe13f */
[----:B------:R-:W-:Y:S02]  /*0660*/  @!UP0 USHF.L.U32 UR5, UR4, 0xb, URZ ;  /* 0x0000000b04058899 */ /* 0x000fe4000800063f */
[----:B------:R-:W-:Y:S01]  /*0670*/  @!UP0 USHF.L.U32 UR4, UR4, 0x1, URZ ;  /* 0x0000000104048899 */ /* 0x000fe2000800063f */
[----:B------:R-:W2:Y:S01]  /*0680*/  @!UP0 S2UR UR7, SR_CgaCtaId ;  /* 0x00000000000789c3 */ /* 0x000ea20000008800 */
[----:B0-----:R-:W-:-:S04]  /*0690*/  @P4 IMAD.WIDE.U32 R6, R2, R7, R4 ;  /* 0x0000000702064225 */ /* 0x001fc800078e0004 */
[----:B------:R-:W-:Y:S02]  /*06a0*/  @P4 IMAD.MOV.U32 R10, RZ, RZ, R6 ;  /* 0x000000ffff0a4224 */ /* 0x000fe400078e0006 */
[----:B------:R-:W-:Y:S02]  /*06b0*/  @P4 IMAD.IADD R14, R7, 0x1, R13 ;  /* 0x00000001070e4824 */ /* 0x000fe400078e020d */
[----:B-1----:R-:W-:-:S04]  /*06c0*/  @!P4 IMAD.WIDE.U32 R4, R9, R11, R2 ;  /* 0x0000000b0904c225 */ /* 0x002fc800078e0002 */
[----:B------:R-:W-:Y:S02]  /*06d0*/  @!P4 IMAD.MOV.U32 R10, RZ, RZ, R4 ;  /* 0x000000ffff0ac224 */ /* 0x000fe400078e0004 */
[----:B------:R-:W-:Y:S01]  /*06e0*/  @!P4 IMAD.MOV.U32 R14, RZ, RZ, R5 ;  /* 0x000000ffff0ec224 */ /* 0x000fe200078e0005 */
[----:B--2---:R-:W-:Y:S02]  /*06f0*/  @!UP0 ULEA UR6, UR7, UR6, 0x18 ;  /* 0x0000000607068291 */ /* 0x004fe4000f8ec03f */
[----:B------:R0:W-:Y:S01]  /*0700*/  STL [R1+0x45c], R10 ;  /* 0x00045c0a01007387 */ /* 0x0001e20000100800 */
[----:B------:R-:W-:-:S03]  /*0710*/  VOTEU.ALL UP0, P0 ;  /* 0x00000000003f7886 */ /* 0x000fc60000000000 */
[----:B------:R0:W-:Y:S04]  /*0720*/  STL [R1+0x458], R14 ;  /* 0x0004580e01007387 */ /* 0x0001e80000100800 */
[----:B------:R-:W1:Y:S02]  /*0730*/  FENCE.VIEW.ASYNC.S ;  /* 0x00000000000073c6 */ /* 0x000e640000000000 */
[----:B-1----:R0:W1:Y:S01]  /*0740*/  @!UP0 SYNCS.EXCH.64 URZ, [UR6+0xf0], UR4 ;  /* 0x0000f004063f85b2 */ /* 0x0020620008000100 */
[----:B------:R0:W1:Y:S01]  /*0750*/  @!UP1 SYNCS.EXCH.64 URZ, [UR6+0xf8], UR4 ;  /* 0x0000f804063f95b2 */ /* 0x0000620008000100 */
[----:B------:R-:W-:Y:S01]  /*0760*/  NOP ;  /* 0x0000000000007918 */ /* 0x000fe20000000000 */
[----:B-1----:R-:W-:Y:S06]  /*0770*/  BAR.SYNC.DEFER_BLOCKING 0x0 ;  /* 0x0000000000007b1d */ /* 0x002fec0000010000 */
[----:B0-----:R-:W-:Y:S05]  /*0780*/  @!P1 BRA `(.L_x_4) ;  /* 0x0000021400689947 */ /* 0x001fea0003800000 */
[----:B------:R-:W-:-:S06]  /*0790*/  UISETP.GT.U32.AND UP0, UPT, UR10, 0x1, UPT ;  /* 0x000000010a00788c */ /* 0x000fcc000bf04070 */
[----:B------:R-:W-:-:S13]  /*07a0*/  PLOP3.LUT P0, PT, PT, PT, UP0, 0x80, 0x0 ;  /* 0x000000000000781c */ /* 0x000fda0003f0f008 */
[----:B------:R-:W-:Y:S05]  /*07b0*/  @P0 EXIT ;  /* 0x000000000000094d */ /* 0x000fea0003800000 */
[----:B------:R-:W-:Y:S01]  /*07c0*/  IMAD.MOV.U32 R5, RZ, RZ, -0x1 ;  /* 0xffffffffff057424 */ /* 0x000fe200078e00ff */
[----:B------:R-:W-:Y:S01]  /*07d0*/  ULDC.64 UR4, c[0x0][0x650] ;  /* 0x0001940000047ab9 */ /* 0x000fe20000000a00 */
[----:B------:R-:W-:Y:S01]  /*07e0*/  IMAD.MOV.U32 R4, RZ, RZ, -0x1 ;  /* 0xffffffffff047424 */ /* 0x000fe200078e00ff */
[----:B------:R-:W-:Y:S01]  /*07f0*/  ISETP.GE.U32.AND P0, PT, R10, UR4, PT ;  /* 0x000000040a007c0c */ /* 0x000fe2000bf06070 */
[----:B------:R-:W-:Y:S01]  /*0800*/  UMOV UR10, 0xffffffff ;  /* 0xffffffff000a7882 */ /* 0x000fe20000000000 */
[----:B------:R0:W-:Y:S01]  /*0810*/  STL [R1+0x464], R5 ;  /* 0x0004640501007387 */ /* 0x0001e20000100800 */
[----:B------:R-:W-:Y:S02]  /*0820*/  PRMT R0, RZ, 0x7610, R0 ;  /* 0x00007610ff007816 */ /* 0x000fe40000000000 */
[----:B------:R-:W-:Y:S01]  /*0830*/  ISETP.GE.U32.AND.EX P0, PT, R14, UR5, PT, P0 ;  /* 0x000000050e007c0c */ /* 0x000fe2000bf06100 */
[----:B------:R0:W-:-:S12]  /*0840*/  STL [R1+0x460], R4 ;  /* 0x0004600401007387 */ /* 0x0001d80000100800 */
[----:B0-----:R-:W-:Y:S05]  /*0850*/  @P0 BRA `(.L_x_5) ;  /* 0x00000004006c0947 */ /* 0x001fea0003800000 */
[----:B------:R-:W-:Y:S01]  /*0860*/  ULDC.64 UR14, c[0x0][0x628] ;  /* 0x00018a00000e7ab9 */ /* 0x000fe20000000a00 */
[----:B------:R-:W0:Y:S01]  /*0870*/  LDC.64 R12, c[0x0][0x620] ;  /* 0x00018800ff0c7b82 */ /* 0x000e220000000a00 */
[----:B------:R-:W-:Y:S01]  /*0880*/  ISETP.NE.U32.AND P0, PT, RZ, UR14, PT ;  /* 0x0000000eff007c0c */ /* 0x000fe2000bf05070 */
[----:B------:R-:W-:Y:S01]  /*0890*/  ULDC UR11, c[0x0][0x630] ;  /* 0x00018c00000b7ab9 */ /* 0x000fe20000000800 */
[----:B------:R-:W-:Y:S02]  /*08a0*/  R2UR UR4, R10 ;  /* 0x000000000a0472ca */ /* 0x000fe400000e0000 */
[----:B------:R-:W-:Y:S02]  /*08b0*/  ISETP.NE.AND.EX P0, PT, RZ, UR15, PT, P0 ;  /* 0x0000000fff007c0c */ /* 0x000fe4000bf05300 */
[----:B------:R-:W-:-:S11]  /*08c0*/  R2UR UR5, R14 ;  /* 0x000000000e0572ca */ /* 0x000fd600000e0000 */
[----:B------:R-:W-:Y:S05]  /*08d0*/  @!P0 BRA `(.L_x_6) ;  /* 0x0000000000308947 */ /* 0x000fea0003800000 */
[----:B------:R-:W-:Y:S01]  /*08e0*/  R2UR UR4, R10 ;  /* 0x000000000a0472ca */ /* 0x000fe200000e0000 */
[----:B------:R-:W-:Y:S01]  /*08f0*/  ULDC UR8, c[0x0][0x634] ;  /* 0x00018d0000087ab9 */ /* 0x000fe20000000800 */
[----:B------:R-:W-:-:S11]  /*0900*/  R2UR UR10, R14 ;  /* 0x000000000e0a72ca */ /* 0x000fd600000e0000 */
[----:B------:R-:W-:-:S04]  /*0910*/  UIADD3 UR8, UP0, UR4, UR8, URZ ;  /* 0x0000000804087290 */ /* 0x000fc8000ff1e03f */
[----:B------:R-:W-:-:S04]  /*0920*/  UIADD3.X UR10, URZ, UR10, URZ, UP0, !UPT ;  /* 0x0000000a3f0a7290 */ /* 0x000fc800087fe43f */
[----:B------:R-:W-:-:S04]  /*0930*/  UIMAD.WIDE.U32 UR4, UR10, UR14, URZ ;  /* 0x0000000e0a0472a5 */ /* 0x000fc8000f8e003f */
[----:B------:R-:W-:Y:S02]  /*0940*/  UIMAD.WIDE.U32 UR6, UP0, UR8, UR15, UR4 ;  /* 0x0000000f080672a5 */ /* 0x000fe4000f800004 */
[----:B------:R-:W-:Y:S02]  /*0950*/  UIMAD.WIDE.U32 UR4, UR8, UR14, URZ ;  /* 0x0000000e080472a5 */ /* 0x000fe4000f8e003f */
[----:B------:R-:W-:Y:S02]  /*0960*/  UIADD3.X UR9, URZ, URZ, URZ, UP0, !UPT ;  /* 0x0000003f3f097290 */ /* 0x000fe400087fe43f */
[----:B------:R-:W-:Y:S01]  /*0970*/  UIADD3 URZ, UP0, UR5, UR6, URZ ;  /* 0x00000006053f7290 */ /* 0x000fe2000ff1e03f */
[----:B------:R-:W-:-:S03]  /*0980*/  UMOV UR8, UR7 ;  /* 0x0000000700087c82 */ /* 0x000fc60008000000 */
[----:B------:R-:W-:-:S12]  /*0990*/  UIMAD.WIDE.U32.X UR4, UR10, UR15, UR8, UP0 ;  /* 0x0000000f0a0472a5 */ /* 0x000fd800080e0408 */
.L_x_6:
[----:B------:R-:W-:Y:S01]  /*09a0*/  USHF.R.U64 UR10, UR4, UR11, UR5 ;  /* 0x0000000b040a7299 */ /* 0x000fe20008001205 */
[----:B------:R-:W1:Y:S01]  /*09b0*/  LDC R8, c[0x0][0x618] ;  /* 0x00018600ff087b82 */ /* 0x000e620000000800 */
[----:B------:R-:W-:Y:S01]  /*09c0*/  USHF.R.U32.HI UR4, URZ, UR11, UR5 ;  /* 0x0000000b3f047299 */ /* 0x000fe20008011605 */
[----:B------:R-:W-:Y:S01]  /*09d0*/  I2FP.F32.U32 R0, R2 ;  /* 0x0000000200007245 */ /* 0x000fe20000201000 */
[----:B------:R-:W-:Y:S01]  /*09e0*/  IMAD.MOV.U32 R4, RZ, RZ, R10 ;  /* 0x000000ffff047224 */ /* 0x000fe200078e000a */
[----:B------:R-:W-:Y:S01]  /*09f0*/  ULDC UR5, c[0x0][0x150] ;  /* 0x0000540000057ab9 */ /* 0x000fe20000000800 */
[----:B------:R-:W-:Y:S01]  /*0a00*/  IADD3 R7, P0, RZ, -UR10, RZ ;  /* 0x8000000aff077c10 */ /* 0x000fe2000ff1e0ff */
[----:B------:R-:W-:Y:S02]  /*0a10*/  IMAD.MOV.U32 R5, RZ, RZ, R14 ;  /* 0x000000ffff057224 */ /* 0x000fe400078e000e */
[----:B------:R-:W-:Y:S01]  /*0a20*/  FMUL R0, R0, UR5 ;  /* 0x0000000500007c20 */ /* 0x000fe20008400000 */
[----:B------:R-:W2:Y:S01]  /*0a30*/  LDC.64 R20, c[0x0][0x640] ;  /* 0x00019000ff147b82 */ /* 0x000ea20000000a00 */
[----:B------:R-:W-:Y:S01]  /*0a40*/  IMAD.X R9, RZ, RZ, ~UR4, P0 ;  /* 0x80000004ff097e24 */ /* 0x000fe200080e06ff */
[----:B------:R-:W-:Y:S01]  /*0a50*/  ULDC UR4, c[0x0][0x154] ;  /* 0x0000550000047ab9 */ /* 0x000fe20000000800 */
[----:B0-----:R-:W-:-:S02]  /*0a60*/  IMAD.WIDE.U32 R4, R7, R12, R4 ;  /* 0x0000000c07047225 */ /* 0x001fc400078e0004 */
[----:B------:R-:W0:Y:S03]  /*0a70*/  F2I.U32.TRUNC.NTZ R0, R0 ;  /* 0x0000000000007305 */ /* 0x000e26000020f000 */
[----:B------:R-:W3:Y:S01]  /*0a80*/  LDC R3, c[0x0][0x144] ;  /* 0x00005100ff037b82 */ /* 0x000ee20000000800 */
[----:B------:R-:W-:-:S04]  /*0a90*/  IMAD R6, R9, R12, RZ ;  /* 0x0000000c09067224 */ /* 0x000fc800078e02ff */
[----:B------:R-:W-:-:S03]  /*0aa0*/  IMAD R7, R7, R13, R6 ;  /* 0x0000000d07077224 */ /* 0x000fc600078e0206 */
[----:B------:R-:W4:Y:S01]  /*0ab0*/  LDC R10, c[0x0][0x608] ;  /* 0x00018200ff0a7b82 */ /* 0x000f220000000800 */
[----:B------:R-:W-:Y:S02]  /*0ac0*/  IMAD.IADD R5, R5, 0x1, R7 ;  /* 0x0000000105057824 */ /* 0x000fe400078e0207 */
[----:B------:R-:W-:Y:S02]  /*0ad0*/  IMAD.MOV.U32 R7, RZ, RZ, -0x1 ;  /* 0xffffffffff077424 */ /* 0x000fe400078e00ff */
[----:B0-----:R-:W-:Y:S01]  /*0ae0*/  IMAD.MOV R6, RZ, RZ, -R0 ;  /* 0x000000ffff067224 */ /* 0x001fe200078e0a00 */
[----:B-1----:R-:W-:Y:S02]  /*0af0*/  SHF.R.U64 R14, R4, R8, R5 ;  /* 0x00000008040e7219 */ /* 0x002fe40000001205 */
[----:B------:R-:W0:Y:S01]  /*0b00*/  LDC R18, c[0x0][0x658] ;  /* 0x00019600ff127b82 */ /* 0x000e220000000800 */
[----:B------:R-:W-:Y:S02]  /*0b10*/  I2FP.F32.U32 R4, R11 ;  /* 0x0000000b00047245 */ /* 0x000fe40000201000 */
[----:B--2---:R-:W-:-:S02]  /*0b20*/  ISETP.NE.U32.AND P0, PT, R20, RZ, PT ;  /* 0x000000ff1400720c */ /* 0x004fc40003f05070 */
[----:B------:R-:W-:Y:S01]  /*0b30*/  SHF.R.U32.HI R5, RZ, R8, R5 ;  /* 0x00000008ff057219 */ /* 0x000fe20000011605 */
[----:B------:R-:W-:Y:S01]  /*0b40*/  FMUL R4, R4, UR4 ;  /* 0x0000000404047c20 */ /* 0x000fe20008400000 */
[----:B------:R-:W-:Y:S01]  /*0b50*/  ISETP.NE.AND.EX P0, PT, R21, RZ, PT, P0 ;  /* 0x000000ff1500720c */ /* 0x000fe20003f05300 */
[----:B------:R-:W1:Y:S01]  /*0b60*/  LDC R12, c[0x0][0x148] ;  /* 0x00005200ff0c7b82 */ /* 0x000e620000000800 */
[----:B---3--:R-:W-:-:S07]  /*0b70*/  IMAD R0, R3, R6, R2 ;  /* 0x0000000603007224 */ /* 0x008fce00078e0202 */
[----:B------:R-:W2:Y:S01]  /*0b80*/  LDC R16, c[0x0][0x600] ;  /* 0x00018000ff107b82 */ /* 0x000ea20000000800 */
[-CC-:B----4-:R-:W-:Y:S02]  /*0b90*/  SHF.R.U64 R22, R14, R10.reuse, R5.reuse ;  /* 0x0000000a0e167219 */ /* 0x190fe40000001205 */
[----:B------:R-:W-:Y:S01]  /*0ba0*/  SHF.R.U32.HI R3, RZ, R10, R5 ;  /* 0x0000000aff037219 */ /* 0x000fe20000011605 */
[----:B------:R-:W-:Y:S01]  /*0bb0*/  IMAD.MOV.U32 R5, RZ, RZ, 0x1 ;  /* 0x00000001ff057424 */ /* 0x000fe200078e00ff */
[----:B------:R3:W4:Y:S03]  /*0bc0*/  F2I.U32.TRUNC.NTZ R10, R4 ;  /* 0x00000004000a7305 */ /* 0x000726000020f000 */
[----:B------:R-:W1:Y:S01]  /*0bd0*/  LDC R15, c[0x0][0x648] ;  /* 0x00019200ff0f7b82 */ /* 0x000e620000000800 */
[-C--:B0-----:R-:W-:Y:S02]  /*0be0*/  SHF.L.U32 R2, R7, R18.reuse, RZ ;  /* 0x0000001207027219 */ /* 0x081fe400000006ff */
[----:B------:R-:W-:-:S02]  /*0bf0*/  SHF.R.U64 R24, R22, R18, R3 ;  /* 0x0000001216187219 */ /* 0x000fc40000001203 */
[----:B------:R-:W-:Y:S02]  /*0c00*/  LOP3.LUT R9, RZ, R2, RZ, 0x33, !PT ;  /* 0x00000002ff097212 */ /* 0x000fe400078e33ff */
[-C--:B------:R-:W-:Y:S01]  /*0c10*/  SHF.R.U32.HI R3, RZ, R18.reuse, R3 ;  /* 0x00000012ff037219 */ /* 0x080fe20000011603 */
[----:B------:R-:W0:Y:S01]  /*0c20*/  LDC R17, c[0x0][0x638] ;  /* 0x00018e00ff117b82 */ /* 0x000e220000000800 */
[----:B------:R-:W-:Y:S01]  /*0c30*/  SHF.L.U32 R8, R5, R18, RZ ;  /* 0x0000001205087219 */ /* 0x000fe200000006ff */
[----:B------:R-:W-:-:S06]  /*0c40*/  IMAD.MOV.U32 R2, RZ, RZ, R24 ;  /* 0x000000ffff027224 */ /* 0x000fcc00078e0018 */
[----:B------:R-:W0:Y:S01]  /*0c50*/  LDC R19, c[0x0][0x610] ;  /* 0x00018400ff137b82 */ /* 0x000e220000000800 */
[----:B---34-:R-:W-:Y:S05]  /*0c60*/  @!P0 BRA `(.L_x_7) ;  /* 0x0000000000288947 */ /* 0x018fea0003800000 */
[----:B------:R-:W3:Y:S02]  /*0c70*/  LDC R7, c[0x0][0x64c] ;  /* 0x00019300ff077b82 */ /* 0x000ee40000000800 */
[----:B---3--:R-:W-:-:S05]  /*0c80*/  IADD3 R7, P0, R24, R7, RZ ;  /* 0x0000000718077210 */ /* 0x008fca0007f1e0ff */
[----:B------:R-:W-:-:S04]  /*0c90*/  IMAD.X R13, RZ, RZ, R3, P0 ;  /* 0x000000ffff0d7224 */ /* 0x000fc800000e0603 */
[----:B------:R-:W-:-:S04]  /*0ca0*/  IMAD.WIDE.U32 R2, R13, R20, RZ ;  /* 0x000000140d027225 */ /* 0x000fc800078e00ff */
[----:B------:R-:W-:-:S04]  /*0cb0*/  IMAD.WIDE.U32 R4, P0, R7, R21, R2 ;  /* 0x0000001507047225 */ /* 0x000fc80007800002 */
[----:B------:R-:W-:-:S04]  /*0cc0*/  IMAD.WIDE.U32 R2, R7, R20, RZ ;  /* 0x0000001407027225 */ /* 0x000fc800078e00ff */
[----:B------:R-:W-:Y:S01]  /*0cd0*/  IMAD.X R7, RZ, RZ, RZ, P0 ;  /* 0x000000ffff077224 */ /* 0x000fe200000e06ff */
[----:B------:R-:W-:Y:S01]  /*0ce0*/  IADD3 RZ, P0, R3, R4, RZ ;  /* 0x0000000403ff7210 */ /* 0x000fe20007f1e0ff */
[----:B------:R-:W-:-:S04]  /*0cf0*/  IMAD.MOV.U32 R6, RZ, RZ, R5 ;  /* 0x000000ffff067224 */ /* 0x000fc800078e0005 */
[----:B------:R-:W-:-:S08]  /*0d00*/  IMAD.WIDE.U32.X R2, R13, R21, R6, P0 ;  /* 0x000000150d027225 */ /* 0x000fd000000e0406 */
.L_x_7:
[----:B-1----:R-:W-:Y:S01]  /*0d10*/  SHF.R.U64 R2, R2, R15, R3 ;  /* 0x0000000f02027219 */ /* 0x002fe20000001203 */
[----:B--2---:R-:W-:Y:S01]  /*0d20*/  VIADD R3, R16, 0xffffffff ;  /* 0xffffffff10037836 */ /* 0x004fe20000000000 */
[----:B------:R-:W-:Y:S01]  /*0d30*/  LOP3.LUT R9, R22, R9, RZ, 0xc0, !PT ;  /* 0x0000000916097212 */ /* 0x000fe200078ec0ff */
[----:B------:R-:W-:Y:S02]  /*0d40*/  IMAD.MOV R10, RZ, RZ, -R10 ;  /* 0x000000ffff0a7224 */ /* 0x000fe400078e0a0a */
[----:B------:R-:W-:Y:S01]  /*0d50*/  IMAD.MOV R4, RZ, RZ, -R2 ;  /* 0x000000ffff047224 */ /* 0x000fe200078e0a02 */
[----:B------:R-:W-:Y:S01]  /*0d60*/  LOP3.LUT R14, R14, R3, RZ, 0xc0, !PT ;  /* 0x000000030e0e7212 */ /* 0x000fe200078ec0ff */
[----:B------:R-:W-:Y:S02]  /*0d70*/  @P4 IMAD R0, R12, R10, R11 ;  /* 0x0000000a0c004224 */ /* 0x000fe400078e020b */
[----:B------:R-:W-:Y:S02]  /*0d80*/  IMAD R9, R8, R2, R9 ;  /* 0x0000000208097224 */ /* 0x000fe400078e0209 */
[----:B0-----:R-:W-:-:S02]  /*0d90*/  IMAD R3, R4, R17, R24 ;  /* 0x0000001104037224 */ /* 0x001fc400078e0218 */
[----:B------:R-:W-:Y:S02]  /*0da0*/  IMAD R2, R9, R19, R0 ;  /* 0x0000001309027224 */ /* 0x000fe400078e0200 */
[----:B------:R-:W-:Y:S02]  /*0db0*/  IMAD R3, R3, R16, R14 ;  /* 0x0000001003037224 */ /* 0x000fe400078e020e */
[----:B------:R-:W-:-:S03]  /*0dc0*/  IMAD.MOV.U32 R0, RZ, RZ, 0x1 ;  /* 0x00000001ff007424 */ /* 0x000fc600078e00ff */
[----:B------:R-:W-:Y:S02]  /*0dd0*/  SEL R4, R3, R2, !P4 ;  /* 0x0000000203047207 */ /* 0x000fe40006000000 */
[----:B------:R-:W-:-:S03]  /*0de0*/  SEL R2, R2, R3, !P4 ;  /* 0x0000000302027207 */ /* 0x000fc60006000000 */
[----:B------:R0:W-:Y:S04]  /*0df0*/  STL [R1+0x460], R4 ;  /* 0x0004600401007387 */ /* 0x0001e80000100800 */
[----:B------:R0:W-:Y:S02]  /*0e00*/  STL [R1+0x464], R2 ;  /* 0x0004640201007387 */ /* 0x0001e40000100800 */
.L_x_5:
[----:B------:R-:W-:-:S08]  /*0e10*/  NOP ;  /* 0x0000000000007918 */ /* 0x000fd00000000000 */
[----:B------:R-:W1:Y:S02]  /*0e20*/  USETMAXREG.TRY_ALLOC.CTAPOOL UP0, 0xf0 ;  /* 0x000000f0000079c8 */ /* 0x000e640008000600 */
[----:B-1----:R-:W-:-:S13]  /*0e30*/  PLOP3.LUT P0, PT, PT, PT, UP0, 0x80, 0x0 ;  /* 0x000000000000781c */ /* 0x002fda0003f0f008 */
[----:B------:R-:W-:Y:S05]  /*0e40*/  @!P0 BRA `(.L_x_5) ;  /* 0xfffffffc00f08947 */ /* 0x000fea000383ffff */
[----:B------:R-:W-:Y:S01]  /*0e50*/  ULDC.64 UR4, c[0x0][0x598] ;  /* 0x0001660000047ab9 */ /* 0x000fe20000000a00 */
[----:B------:R-:W-:Y:S01]  /*0e60*/  ULDC.64 UR20, c[0x0][0x208] ;  /* 0x0000820000147ab9 */ /* 0x000fe20000000a00 */
[----:B------:R-:W-:-:S04]  /*0e70*/  ISETP.NE.U32.AND P0, PT, RZ, UR4, PT ;  /* 0x00000004ff007c0c */ /* 0x000fc8000bf05070 */
[----:B------:R-:W-:-:S13]  /*0e80*/  ISETP.NE.AND.EX P0, PT, RZ, UR5, PT, P0 ;  /* 0x00000005ff007c0c */ /* 0x000fda000bf05300 */
[----:B------:R-:W-:Y:S05]  /*0e90*/  @!P0 BRA `(.L_x_8) ;  /* 0x0000000000208947 */ /* 0x000fea0003800000 */
[----:B0-----:R-:W0:Y:S02]  /*0ea0*/  LDC.64 R2, c[0x0][0x598] ;  /* 0x00016600ff027b82 */ /* 0x001e240000000a00 */
[----:B0-----:R-:W2:Y:S02]  /*0eb0*/  LDG.E.64 R2, desc[UR20][R2.64] ;  /* 0x0000001402027981 */ /* 0x001ea4000c1e1b00 */
[----:B--2---:R-:W-:-:S04]  /*0ec0*/  ISETP.NE.U32.AND P0, PT, R2, RZ, PT ;  /* 0x000000ff0200720c */ /* 0x004fc80003f05070 */
[----:B------:R-:W-:-:S13]  /*0ed0*/  ISETP.NE.AND.EX P0, PT, R3, RZ, PT, P0 ;  /* 0x000000ff0300720c */ /* 0x000fda0003f05300 */
[----:B------:R-:W-:Y:S05]  /*0ee0*/  @!P0 BRA `(.L_x_8) ;  /* 0x00000000000c8947 */ /* 0x000fea0003800000 */
[----:B------:R-:W2:Y:S02]  /*0ef0*/  LD.E R2, desc[UR20][R2.64] ;  /* 0x0000001402027980 */ /* 0x000ea4000c101900 */
[----:B--2---:R-:W-:Y:S01]  /*0f00*/  R2UR UR22, R2 ;  /* 0x00000000021672ca */ /* 0x004fe200000e0000 */
[----:B------:R-:W-:-:S14]  /*0f10*/  BRA `(.L_x_9) ;  /* 0x0000000000247947 */ /* 0x000fdc0003800000 */
.L_x_8:
[----:B------:R-:W-:Y:S02]  /*0f20*/  ULDC.64 UR4, c[0x0][0x588] ;  /* 0x0001620000047ab9 */ /* 0x000fe40000000a00 */
[----:B------:R-:W-:-:S04]  /*0f30*/  ISETP.NE.U32.AND P0, PT, RZ, UR4, PT ;  /* 0x00000004ff007c0c */ /* 0x000fc8000bf05070 */
[----:B------:R-:W-:-:S13]  /*0f40*/  ISETP.NE.AND.EX P0, PT, RZ, UR5, PT, P0 ;  /* 0x00000005ff007c0c */ /* 0x000fda000bf05300 */
[----:B------:R-:W-:Y:S05]  /*0f50*/  @!P0 BRA `(.L_x_10) ;  /* 0x0000000000108947 */ /* 0x000fea0003800000 */
[----:B0-----:R-:W0:Y:S02]  /*0f60*/  LDC.64 R2, c[0x0][0x588] ;  /* 0x00016200ff027b82 */ /* 0x001e240000000a00 */
[----:B0-----:R-:W2:Y:S02]  /*0f70*/  LDG.E R2, desc[UR20][R2.64] ;  /* 0x0000001402027981 */ /* 0x001ea4000c1e1900 */
[----:B--2---:R-:W-:Y:S01]  /*0f80*/  R2UR UR22, R2 ;  /* 0x00000000021672ca */ /* 0x004fe200000e0000 */
[----:B------:R-:W-:-:S14]  /*0f90*/  BRA `(.L_x_9) ;  /* 0x0000000000047947 */ /* 0x000fdc0003800000 */
.L_x_10:
[----:B------:R-:W-:-:S05]  /*0fa0*/  ULDC UR22, c[0x0][0x580] ;  /* 0x0001600000167ab9 */ /* 0x000fca0000000800 */
.L_x_9:
[----:B------:R-:W-:Y:S02]  /*0fb0*/  ULDC.64 UR4, c[0x0][0x5a0] ;  /* 0x0001680000047ab9 */ /* 0x000fe40000000a00 */
        /* <DEDUP_REMOVED lines=11> */
.L_x_11:
        /* <DEDUP_REMOVED lines=8> */
.L_x_13:
[----:B------:R-:W-:-:S05]  /*10f0*/  ULDC UR23, c[0x0][0x584] ;  /* 0x0001610000177ab9 */ /* 0x000fca0000000800 */
.L_x_12:
[----:B------:R-:W-:-:S13]  /*1100*/  LOP3.LUT P0, RZ, R0, 0xff, RZ, 0xc0, !PT ;  /* 0x000000ff00ff7812 */ /* 0x000fda000780c0ff */
[----:B------:R-:W-:Y:S05]  /*1110*/  @!P0 EXIT ;  /* 0x000000000000894d */ /* 0x000fea0003800000 */
[----:B------:R-:W-:Y:S01]  /*1120*/  ULDC UR4, c[0x0][0x28c] ;  /* 0x0000a30000047ab9 */ /* 0x000fe20000000800 */
[----:B------:R-:W-:Y:S02]  /*1130*/  ULOP3.LUT UR24, UR13, 0x1, URZ, 0xfc, !UPT ;  /* 0x000000010d187892 */ /* 0x000fe4000f8efc3f */
[----:B------:R-:W-:-:S04]  /*1140*/  UIADD3 UR4, UR4, 0x1f, URZ ;  /* 0x0000001f04047890 */ /* 0x000fc8000fffe03f */
[----:B------:R-:W-:-:S04]  /*1150*/  USHF.R.S32.HI UR5, URZ, 0x1f, UR4 ;  /* 0x0000001f3f057899 */ /* 0x000fc80008011404 */
[----:B------:R-:W-:-:S03]  /*1160*/  ULEA.HI UR5, UR5, UR4, URZ, 0x5 ;  /* 0x0000000405057291 */ /* 0x000fc6000f8f283f */
[----:B------:R-:W-:Y:S01]  /*1170*/  UMOV UR4, URZ ;  /* 0x0000003f00047c82 */ /* 0x000fe20008000000 */
[----:B------:R-:W-:-:S03]  /*1180*/  USHF.R.S32.HI UR9, URZ, 0x5, UR5 ;  /* 0x000000053f097899 */ /* 0x000fc60008011405 */
[----:B------:R-:W-:-:S09]  /*1190*/  UMOV UR5, URZ ;  /* 0x0000003f00057c82 */ /* 0x000fd20008000000 */
.L_x_550:
[----:B------:R-:W-:Y:S01]  /*11a0*/  STL [R1+0x454], RZ ;  /* 0x000454ff01007387 */ /* 0x000fe20000100800 */
[----:B-1----:R-:W1:Y:S01]  /*11b0*/  S2UR UR16, SR_CgaCtaId ;  /* 0x00000000001079c3 */ /* 0x002e620000008800 */
[----:B------:R-:W-:Y:S01]  /*11c0*/  UMOV UR15, 0x400 ;  /* 0x00000400000f7882 */ /* 0x000fe20000000000 */
[----:B------:R-:W-:Y:S01]  /*11d0*/  UMOV UR6, URZ ;  /* 0x0000003f00067c82 */ /* 0x000fe20008000000 */
[----:B------:R-:W-:Y:S01]  /*11e0*/  STL [R1+0x450], RZ ;  /* 0x000450ff01007387 */ /* 0x000fe20000100800 */
[----:B------:R-:W-:Y:S01]  /*11f0*/  UMOV UR7, URZ ;  /* 0x0000003f00077c82 */ /* 0x000fe20008000000 */
[----:B------:R-:W-:Y:S01]  /*1200*/  UMOV UR8, URZ ;  /* 0x0000003f00087c82 */ /* 0x000fe20008000000 */
[----:B------:R-:W-:Y:S01]  /*1210*/  CS2R R236, SRZ ;  /* 0x0000000000ec7805 */ /* 0x000fe2000001ff00 */
[----:B------:R-:W-:Y:S01]  /*1220*/  STL [R1+0x44c], RZ ;  /* 0x00044cff01007387 */ /* 0x000fe20000100800 */
[----:B0-----:R-:W0:Y:S01]  /*1230*/  LDC R2, c[0x0][0x28c] ;  /* 0x0000a300ff027b82 */ /* 0x001e220000000800 */
[----:B------:R-:W-:-:S02]  /*1240*/  CS2R R234, SRZ ;  /* 0x0000000000ea7805 */ /* 0x000fc4000001ff00 */
[----:B------:R-:W-:Y:S01]  /*1250*/  CS2R R232, SRZ ;  /* 0x0000000000e87805 */ /* 0x000fe2000001ff00 */
[----:B------:R-:W-:Y:S01]  /*1260*/  STL [R1+0x448], RZ ;  /* 0x000448ff01007387 */ /* 0x000fe20000100800 */
[----:B------:R-:W-:Y:S02]  /*1270*/  CS2R R230, SRZ ;  /* 0x0000000000e67805 */ /* 0x000fe4000001ff00 */
[----:B------:R-:W-:Y:S02]  /*1280*/  CS2R R228, SRZ ;  /* 0x0000000000e47805 */ /* 0x000fe4000001ff00 */
[----:B------:R-:W-:Y:S01]  /*1290*/  CS2R R226, SRZ ;  /* 0x0000000000e27805 */ /* 0x000fe2000001ff00 */
[----:B------:R-:W-:Y:S01]  /*12a0*/  STL [R1+0x444], RZ ;  /* 0x000444ff01007387 */ /* 0x000fe20000100800 */
[----:B------:R-:W-:Y:S02]  /*12b0*/  CS2R R224, SRZ ;  /* 0x0000000000e07805 */ /* 0x000fe4000001ff00 */
        /* <DEDUP_REMOVED lines=15> */
[----:B0-----:R-:W-:Y:S02]  /*13b0*/  ISETP.GE.AND P0, PT, R2, 0x1, PT ;  /* 0x000000010200780c */ /* 0x001fe40003f06270 */
        /* <DEDUP_REMOVED lines=131> */
[----:B------:R-:W-:-:S03]  /*1bf0*/  CS2R R150, SRZ ;  /* 0x0000000000967805 */ /* 0x000fc6000001ff00 */
[----:B------:R-:W-:Y:S04]  /*1c00*/  STL [R1+0x3ac], RZ ;  /* 0x0003acff01007387 */ /* 0x000fe80000100800 */
        /* <DEDUP_REMOVED lines=107> */
[----:B------:R-:W-:Y:S04]  /*22c0*/  STL [R1], RZ ;  /* 0x000000ff01007387 */ /* 0x000fe80000100800 */
        /* <DEDUP_REMOVED lines=39> */
[----:B------:R-:W-:Y:S01]  /*2540*/  STL [R1+0xa0], RZ ;  /* 0x0000a0ff01007387 */ /* 0x000fe20000100800 */
[----:B------:R-:W0:Y:S03]  /*2550*/  S2R R0, SR_TID.X ;  /* 0x0000000000007919 */ /* 0x000e260000002100 */
        /* <DEDUP_REMOVED lines=8> */
[----:B0-----:R-:W-:-:S03]  /*25e0*/  LOP3.LUT R0, R0, 0x80, RZ, 0xc0, !PT ;  /* 0x0000008000007812 */ /* 0x001fc600078ec0ff */
[----:B------:R-:W-:Y:S01]  /*25f0*/  STL [R1+0xc4], RZ ;  /* 0x0000c4ff01007387 */ /* 0x000fe20000100800 */
[----:B------:R-:W-:-:S03]  /*2600*/  SHF.R.U32.HI R0, RZ, 0x7, R0 ;  /* 0x00000007ff007819 */ /* 0x000fc60000011600 */
        /* <DEDUP_REMOVED lines=33> */
[----:B------:R-:W0:Y:S04]  /*2820*/  SHFL.IDX PT, R0, R0, RZ, 0x1f ;  /* 0x00001fff00007589 */ /* 0x000e2800000e0000 */
[----:B--2---:R2:W-:Y:S04]  /*2830*/  STL [R1+0x14c], RZ ;  /* 0x00014cff01007387 */ /* 0x0045e80000100800 */
[----:B------:R2:W-:Y:S04]  /*2840*/  STL [R1+0x150], RZ ;  /* 0x000150ff01007387 */ /* 0x0005e80000100800 */
[----:B------:R2:W-:Y:S04]  /*2850*/  STL [R1+0x154], RZ ;  /* 0x000154ff01007387 */ /* 0x0005e80000100800 */
[----:B------:R2:W-:Y:S04]  /*2860*/  STL [R1+0x158], RZ ;  /* 0x000158ff01007387 */ /* 0x0005e80000100800 */
[----:B------:R2:W-:Y:S04]  /*2870*/  STL [R1+0x15c], RZ ;  /* 0x00015cff01007387 */ /* 0x0005e80000100800 */
[----:B------:R2:W-:Y:S01]  /*2880*/  STL [R1+0x160], RZ ;  /* 0x000160ff01007387 */ /* 0x0005e20000100800 */
[----:B0-----:R-:W-:Y:S01]  /*2890*/  R2UR UR12, R0 ;  /* 0x00000000000c72ca */ /* 0x001fe200000e0000 */
[----:B------:R-:W-:-:S02]  /*28a0*/  IMAD.U32 R0, RZ, RZ, UR4 ;  /* 0x00000004ff007e24 */ /* 0x000fc4000f8e00ff */
[----:B------:R2:W-:Y:S04]  /*28b0*/  STL [R1+0x164], RZ ;  /* 0x000164ff01007387 */ /* 0x0005e80000100800 */
[----:B------:R2:W-:Y:S04]  /*28c0*/  STL [R1+0x168], RZ ;  /* 0x000168ff01007387 */ /* 0x0005e80000100800 */
[----:B------:R2:W-:Y:S02]  /*28d0*/  STL [R1+0x16c], RZ ;  /* 0x00016cff01007387 */ /* 0x0005e40000100800 */
[----:B------:R-:W-:-:S02]  /*28e0*/  ULEA.HI UR11, UR12, UR12, URZ, 0x1 ;  /* 0x0000000c0c0b7291 */ /* 0x000fc4000f8f083f */
[----:B------:R2:W-:Y:S02]  /*28f0*/  STL [R1+0x170], RZ ;  /* 0x000170ff01007387 */ /* 0x0005e40000100800 */
[----:B------:R-:W-:Y:S02]  /*2900*/  ULOP3.LUT UR14, UR11, 0x1ffffe, URZ, 0xc0, !UPT ;  /* 0x001ffffe0b0e7892 */ /* 0x000fe4000f8ec03f */
[----:B------:R2:W-:Y:S01]  /*2910*/  STL [R1+0x174], RZ ;  /* 0x000174ff01007387 */ /* 0x0005e20000100800 */
[----:B-1----:R-:W-:Y:S02]  /*2920*/  ULEA UR11, UR16, UR15, 0x18 ;  /* 0x0000000f100b7291 */ /* 0x002fe4000f8ec03f */
[----:B------:R-:W-:Y:S01]  /*2930*/  UIADD3 UR14, UR12, -UR14, URZ ;  /* 0x8000000e0c0e7290 */ /* 0x000fe2000fffe03f */
[----:B------:R2:W-:Y:S03]  /*2940*/  STL [R1+0x178], RZ ;  /* 0x000178ff01007387 */ /* 0x0005e60000100800 */
[----:B------:R-:W-:Y:S01]  /*2950*/  ULEA UR14, UR14, UR11, 0xb ;  /* 0x0000000b0e0e7291 */ /* 0x000fe2000f8e583f */
[----:B------:R2:W-:Y:S03]  /*2960*/  STL [R1+0x17c], RZ ;  /* 0x00017cff01007387 */ /* 0x0005e60000100800 */
[----:B------:R-:W-:Y:S01]  /*2970*/  UIADD3 UR14, UR14, 0x200, URZ ;  /* 0x000002000e0e7890 */ /* 0x000fe2000fffe03f */
[----:B------:R2:W-:Y:S03]  /*2980*/  STL [R1+0x180], RZ ;  /* 0x000180ff01007387 */ /* 0x0005e60000100800 */
[----:B------:R-:W-:Y:S01]  /*2990*/  USHF.R.U32.HI UR12, URZ, 0x4, UR14 ;  /* 0x000000043f0c7899 */ /* 0x000fe2000801160e */
[----:B------:R2:W-:Y:S02]  /*29a0*/  STL [R1+0x184], RZ ;  /* 0x000184ff01007387 */ /* 0x0005e40000100800 */
[----:B------:R-:W-:Y:S01]  /*29b0*/  UMOV UR14, UR5 ;  /* 0x00000005000e7c82 */ /* 0x000fe20008000000 */
[----:B------:R-:W-:Y:S01]  /*29c0*/  ULOP3.LUT UR12, UR12, 0x3fff, URZ, 0xc0, !UPT ;  /* 0x00003fff0c0c7892 */ /* 0x000fe2000f8ec03f */
[----:B------:R2:W-:Y:S04]  /*29d0*/  STL [R1+0x188], RZ ;  /* 0x000188ff01007387 */ /* 0x0005e80000100800 */
        /* <DEDUP_REMOVED lines=28> */
[----:B------:R2:W-:Y:S01]  /*2ba0*/  STL [R1+0x1fc], RZ ;  /* 0x0001fcff01007387 */ /* 0x0005e20000100800 */
[----:B------:R-:W-:Y:S05]  /*2bb0*/  @!P0 BRA `(.L_x_14) ;  /* 0x0000003400dc8947 */ /* 0x000fea0003800000 */
[----:B------:R-:W-:-:S06]  /*2bc0*/  UISETP.NE.AND UP0, UPT, UR24, 0x3, UPT ;  /* 0x000000031800788c */ /* 0x000fcc000bf05270 */
[----:B------:R-:W-:-:S13]  /*2bd0*/  PLOP3.LUT P1, PT, PT, PT, UP0, 0x80, 0x0 ;  /* 0x000000000000781c */ /* 0x000fda0003f2f008 */
[----:B------:R-:W-:Y:S05]  /*2be0*/  @!P1 BRA `(.L_x_15) ;  /* 0x0000000000049947 */ /* 0x000fea0003800000 */
[----:B------:R-:W-:Y:S01]  /*2bf0*/  BPT.TRAP 0x1 ;  /* 0x000000040000795c */ /* 0x000fe20000300000 */
.L_x_15:
[----:B------:R-:W-:Y:S01]  /*2c00*/  ULEA UR7, UR5, UR11, 0x3 ;  /* 0x0000000b05077291 */ /* 0x000fe2000f8e183f */
[----:B------:R-:W-:-:S05]  /*2c10*/  IMAD.U32 R0, RZ, RZ, UR4 ;  /* 0x00000004ff007e24 */ /* 0x000fca000f8e00ff */
[----:B------:R-:W-:-:S04]  /*2c20*/  SHF.L.U32 R0, R0, 0x1f, RZ ;  /* 0x0000001f00007819 */ /* 0x000fc800000006ff */
[----:B------:R0:W1:Y:S01]  /*2c30*/  SYNCS.PHASECHK.TRANS64.TRYWAIT P0, [UR7], R0 ;  /* 0x00000000ff0075a7 */ /* 0x0000620008000147 */
[----:B------:R-:W-:Y:S05]  /*2c40*/  @!P1 BRA `(.L_x_16) ;  /* 0x0000000000049947 */ /* 0x000fea0003800000 */
[----:B------:R-:W-:Y:S01]  /*2c50*/  BPT.TRAP 0x1 ;  /* 0x000000040000795c */ /* 0x000fe20000300000 */
.L_x_16:
[----:B------:R3:W-:Y:S01]  /*2c60*/  STL [R1+0x454], RZ ;  /* 0x000454ff01007387 */ /* 0x0007e20000100800 */
[----:B------:R-:W-:Y:S01]  /*2c70*/  UMOV UR6, 0x1 ;  /* 0x0000000100067882 */ /* 0x000fe20000000000 */
[----:B-1----:R-:W-:Y:S05]  /*2c80*/  @P0 BRA `(.L_x_17) ;  /* 0x0000000000080947 */ /* 0x002fea0003800000 */
[----:B------:R-:W1:Y:S02]  /*2c90*/  SYNCS.PHASECHK.TRANS64.TRYWAIT P0, [UR7], R0 ;  /* 0x00000000ff0075a7 */ /* 0x000e640008000147 */
[----:B-1----:R-:W-:Y:S05]  /*2ca0*/  @!P0 BRA `(.L_x_18) ;  /* 0x0000020c00388947 */ /* 0x002fea0003800000 */
.L_x_17:
[----:B------:R-:W-:Y:S01]  /*2cb0*/  UIADD3 UR7, UR11, 0x1c200, URZ ;  /* 0x0001c2000b077890 */ /* 0x000fe2000fffe03f */
[----:B------:R-:W-:Y:S01]  /*2cc0*/  WARPGROUP.ARRIVE ;  /* 0x00000000000079c5 */ /* 0x000fe20000000000 */
[----:B------:R-:W-:Y:S01]  /*2cd0*/  ULOP3.LUT UR16, UR12, 0x10000, URZ, 0xfc, !UPT ;  /* 0x000100000c107892 */ /* 0x000fe2000f8efc3f */
[----:B------:R-:W-:Y:S01]  /*2ce0*/  STL [R1+0x450], RZ ;  /* 0x000450ff01007387 */ /* 0x000fe20000100800 */
[----:B------:R-:W-:Y:S01]  /*2cf0*/  USHF.R.U32.HI UR7, URZ, 0x4, UR7 ;  /* 0x000000043f077899 */ /* 0x000fe20008011607 */
[----:B------:R-:W-:Y:S01]  /*2d00*/  CS2R R236, SRZ ;  /* 0x0000000000ec7805 */ /* 0x000fe2000001ff00 */
[----:B------:R-:W-:Y:S01]  /*2d10*/  ULEA UR16, UR5, UR16, 0x9 ;  /* 0x0000001005107291 */ /* 0x000fe2000f8e483f */
[----:B------:R-:W-:Y:S01]  /*2d20*/  STL [R1+0x44c], RZ ;  /* 0x00044cff01007387 */ /* 0x000fe20000100800 */
[----:B------:R-:W-:Y:S01]  /*2d30*/  ULOP3.LUT UR7, UR7, 0x3fff, URZ, 0xc0, !UPT ;  /* 0x00003fff07077892 */ /* 0x000fe2000f8ec03f */
[----:B------:R-:W-:Y:S01]  /*2d40*/  CS2R R234, SRZ ;  /* 0x0000000000ea7805 */ /* 0x000fe2000001ff00 */
[----:B------:R-:W-:Y:S01]  /*2d50*/  UMOV UR17, 0xc0000010 ;  /* 0xc000001000117882 */ /* 0x000fe20000000000 */
[----:B------:R-:W-:Y:S01]  /*2d60*/  UMOV UR19, 0xc0000010 ;  /* 0xc000001000137882 */ /* 0x000fe20000000000 */
[----:B------:R-:W-:Y:S01]  /*2d70*/  ULOP3.LUT UR7, UR7, 0x10000, URZ, 0xfc, !UPT ;  /* 0x0001000007077892 */ /* 0x000fe2000f8efc3f */
[----:B------:R-:W-:Y:S01]  /*2d80*/  STL [R1+0x448], RZ ;  /* 0x000448ff01007387 */ /* 0x000fe20000100800 */
[----:B------:R-:W-:-:S02]  /*2d90*/  CS2R R232, SRZ ;  /* 0x0000000000e87805 */ /* 0x000fc4000001ff00 */
[----:B------:R-:W-:Y:S01]  /*2da0*/  CS2R R230, SRZ ;  /* 0x0000000000e67805 */ /* 0x000fe2000001ff00 */
[----:B------:R-:W-:Y:S01]  /*2db0*/  ULEA UR18, UR5, UR7, 0x9 ;  /* 0x0000000705127291 */ /* 0x000fe2000f8e483f */
[----:B------:R-:W-:Y:S01]  /*2dc0*/  STL [R1+0x444], RZ ;  /* 0x000444ff01007387 */ /* 0x000fe20000100800 */
[----:B------:R-:W-:Y:S01]  /*2dd0*/  CS2R R228, SRZ ;  /* 0x0000000000e47805 */ /* 0x000fe2000001ff00 */
[----:B------:R-:W-:Y:S01]  /*2de0*/  ULDC UR7, c[0x0][0x50c] ;  /* 0x0001430000077ab9 */ /* 0x000fe20000000800 */
[----:B------:R-:W-:Y:S01]  /*2df0*/  CS2R R226, SRZ ;  /* 0x0000000000e27805 */ /* 0x000fe2000001ff00 */
[----:B------:R-:W-:Y:S01]  /*2e00*/  STL [R1+0x440], RZ ;  /* 0x000440ff01007387 */ /* 0x000fe20000100800 */
[----:B------:R-:W-:Y:S01]  /*2e10*/  UISETP.NE.AND UP0, UPT, UR7, 0x1, UPT ;  /* 0x000000010700788c */ /* 0x000fe2000bf05270 */
[----:B------:R-:W-:Y:S02]  /*2e20*/  CS2R R224, SRZ ;  /* 0x0000000000e07805 */ /* 0x000fe4000001ff00 */
[----:B------:R-:W-:Y:S01]  /*2e30*/  CS2R R222, SRZ ;  /* 0x0000000000de7805 */ /* 0x000fe2000001ff00 */
[----:B------:R-:W-:Y:S01]  /*2e40*/  QGMMA.64x256x32.F32.E4M3.E5M2 R4, gdesc[UR16], RZ, !UPT, gsb0 ;  /* 0x03e00000100479f3 */ /* 0x000fe2000c0028ff */
[----:B------:R-:W-:Y:S01]  /*2e50*/  STL [R1+0x43c], RZ ;  /* 0x00043cff01007387 */ /* 0x000fe20000100800 */
[----:B------:R-:W-:Y:S01]  /*2e60*/  UIADD3 UR16, UR16, 0x100, URZ ;  /* 0x0000010010107890 */ /* 0x000fe2000fffe03f */
[----:B------:R-:W-:Y:S01]  /*2e70*/  CS2R R220, SRZ ;  /* 0x0000000000dc7805 */ /* 0x000fe2000001ff00 */
[----:B------:R-:W-:Y:S01]  /*2e80*/  UMOV UR17, 0xc0000010 ;  /* 0xc000001000117882 */ /* 0x000fe20000000000 */
[----:B------:R-:W-:Y:S01]  /*2e90*/  STL [R1+0x438], RZ ;  /* 0x000438ff01007387 */ /* 0x000fe20000100800 */
[----:B------:R-:W-:Y:S01]  /*2ea0*/  USEL UR7, URZ, 0x1, UP0 ;  /* 0x000000013f077887 */ /* 0x000fe20008000000 */
[----:B------:R-:W-:-:S02]  /*2eb0*/  CS2R R218, SRZ ;  /* 0x0000000000da7805 */ /* 0x000fc4000001ff00 */
[----:B------:R-:W-:Y:S01]  /*2ec0*/  CS2R R216, SRZ ;  /* 0x0000000000d87805 */ /* 0x000fe2000001ff00 */
[----:B------:R-:W-:Y:S01]  /*2ed0*/  STL [R1+0x434], RZ ;  /* 0x000434ff01007387 */ /* 0x000fe20000100800 */
[----:B------:R-:W-:Y:S02]  /*2ee0*/  CS2R R214, SRZ ;  /* 0x0000000000d67805 */ /* 0x000fe4000001ff00 */
[----:B------:R-:W-:Y:S02]  /*2ef0*/  CS2R R212, SRZ ;  /* 0x0000000000d47805 */ /* 0x000fe4000001ff00 */
[----:B------:R-:W-:Y:S01]  /*2f00*/  ISETP.NE.AND P0, PT, RZ, UR7, PT ;  /* 0x00000007ff007c0c */ /* 0x000fe2000bf05270 */
        /* <DEDUP_REMOVED lines=93> */
[----:B------:R-:W-:-:S02]  /*34e0*/  WARPGROUP.DEPBAR.LE gsb0, 0x0 ;  /* 0x00008000000079c5 */ /* 0x000fc40000010000 */
[----:B-1----:R-:W-:Y:S01]  /*34f0*/  IMAD.MOV.U32 R3, RZ, RZ, R129 ;  /* 0x000000ffff037224 */ /* 0x002fe200078e0081 */
[----:B------:R-:W-:Y:S01]  /*3500*/  STL [R1+0x334], RZ ;  /* 0x000334ff01007387 */ /* 0x000fe20000100800 */
[----:B------:R-:W-:Y:S02]  /*3510*/  IMAD.MOV.U32 R2, RZ, RZ, R130 ;  /* 0x000000ffff027224 */ /* 0x000fe400078e0082 */
[----:B0-----:R-:W-:Y:S01]  /*3520*/  IMAD.MOV.U32 R0, RZ, RZ, R131 ;  /* 0x000000ffff007224 */ /* 0x001fe200078e0083 */
        /* <DEDUP_REMOVED lines=23> */
[----:B------:R0:W-:Y:S04]  /*36a0*/  STL.64 [R1], R4 ;  /* 0x0000000401007387 */ /* 0x0001e80000100a00 */
[----:B------:R1:W-:Y:S04]  /*36b0*/  STL.64 [R1+0x8], R6 ;  /* 0x0000080601007387 */ /* 0x0003e80000100a00 */
[----:B------:R4:W-:Y:S04]  /*36c0*/  STL.64 [R1+0x10], R8 ;  /* 0x0000100801007387 */ /* 0x0009e80000100a00 */
[----:B------:R5:W-:Y:S01]  /*36d0*/  STL.64 [R1+0x18], R10 ;  /* 0x0000180a01007387 */ /* 0x000be20000100a00 */
[----:B0-----:R-:W-:-:S03]  /*36e0*/  CS2R R4, SRZ ;  /* 0x0000000000047805 */ /* 0x001fc6000001ff00 */
[----:B------:R0:W-:Y:S01]  /*36f0*/  STL.64 [R1+0x20], R12 ;  /* 0x0000200c01007387 */ /* 0x0001e20000100a00 */
[----:B-1----:R-:W-:-:S03]  /*3700*/  CS2R R6, SRZ ;  /* 0x0000000000067805 */ /* 0x002fc6000001ff00 */
[----:B------:R1:W-:Y:S01]  /*3710*/  STL.64 [R1+0x28], R14 ;  /* 0x0000280e01007387 */ /* 0x0003e20000100a00 */
[----:B----4-:R-:W-:-:S03]  /*3720*/  CS2R R8, SRZ ;  /* 0x0000000000087805 */ /* 0x010fc6000001ff00 */
[----:B------:R4:W-:Y:S01]  /*3730*/  STL.64 [R1+0x30], R16 ;  /* 0x0000301001007387 */ /* 0x0009e20000100a00 */
[----:B-----5:R-:W-:-:S03]  /*3740*/  CS2R R10, SRZ ;  /* 0x00000000000a7805 */ /* 0x020fc6000001ff00 */
[----:B------:R5:W-:Y:S01]  /*3750*/  STL.64 [R1+0x38], R18 ;  /* 0x0000381201007387 */ /* 0x000be20000100a00 */
[----:B0-----:R-:W-:-:S03]  /*3760*/  CS2R R12, SRZ ;  /* 0x00000000000c7805 */ /* 0x001fc6000001ff00 */
[----:B------:R0:W-:Y:S01]  /*3770*/  STL.64 [R1+0x40], R20 ;  /* 0x0000401401007387 */ /* 0x0001e20000100a00 */
[----:B-1----:R-:W-:-:S03]  /*3780*/  CS2R R14, SRZ ;  /* 0x00000000000e7805 */ /* 0x002fc6000001ff00 */
[----:B------:R1:W-:Y:S01]  /*3790*/  STL.64 [R1+0x48], R22 ;  /* 0x0000481601007387 */ /* 0x0003e20000100a00 */
[----:B----4-:R-:W-:-:S03]  /*37a0*/  CS2R R16, SRZ ;  /* 0x0000000000107805 */ /* 0x010fc6000001ff00 */
[----:B------:R-:W-:Y:S01]  /*37b0*/  STL.64 [R1+0x50], R24 ;  /* 0x0000501801007387 */ /* 0x000fe20000100a00 */
[----:B-----5:R-:W-:-:S03]  /*37c0*/  CS2R R18, SRZ ;  /* 0x0000000000127805 */ /* 0x020fc6000001ff00 */
[----:B------:R-:W-:Y:S01]  /*37d0*/  STL.64 [R1+0x58], R26 ;  /* 0x0000581a01007387 */ /* 0x000fe20000100a00 */
[----:B0-----:R-:W-:-:S03]  /*37e0*/  CS2R R20, SRZ ;  /* 0x0000000000147805 */ /* 0x001fc6000001ff00 */
[----:B------:R-:W-:Y:S01]  /*37f0*/  STL.64 [R1+0x60], R28 ;  /* 0x0000601c01007387 */ /* 0x000fe20000100a00 */
[----:B-1----:R-:W-:-:S03]  /*3800*/  CS2R R22, SRZ ;  /* 0x0000000000167805 */ /* 0x002fc6000001ff00 */
[----:B------:R-:W-:Y:S04]  /*3810*/  STL.64 [R1+0x68], R30 ;  /* 0x0000681e01007387 */ /* 0x000fe80000100a00 */
        /* <DEDUP_REMOVED lines=49> */
[----:B------:R0:W-:Y:S04]  /*3b30*/  STL.64 [R1+0x1f8], R130 ;  /* 0x0001f88201007387 */ /* 0x0001e80000100a00 */
[----:B------:R1:W-:Y:S04]  /*3b40*/  STL [R1+0x2d4], RZ ;  /* 0x0002d4ff01007387 */ /* 0x0003e80000100800 */
[----:B------:R1:W-:Y:S01]  /*3b50*/  STL [R1+0x2d0], RZ ;  /* 0x0002d0ff01007387 */ /* 0x0003e20000100800 */
[----:B0-----:R-:W-:-:S03]  /*3b60*/  WARPGROUP.ARRIVE ;  /* 0x00000000000079c5 */ /* 0x001fc60000000000 */
[----:B------:R1:W-:Y:S04]  /*3b70*/  STL [R1+0x2cc], RZ ;  /* 0x0002ccff01007387 */ /* 0x0003e80000100800 */
[----:B------:R1:W-:Y:S01]  /*3b80*/  STL [R1+0x2c8], RZ ;  /* 0x0002c8ff01007387 */ /* 0x0003e20000100800 */
[----:B------:R-:W-:Y:S03]  /*3b90*/  QGMMA.64x256x32.F32.E4M3.E5M2 R24, gdesc[UR16], RZ, !UPT, gsb0 ;  /* 0x03e00000101879f3 */ /* 0x000fe6000c0028ff */
        /* <DEDUP_REMOVED lines=50> */
[----:B------:R-:W-:-:S02]  /*3ec0*/  WARPGROUP.DEPBAR.LE gsb0, 0x0 ;  /* 0x00008000000079c5 */ /* 0x000fc40000010000 */
[----:B------:R-:W-:Y:S05]  /*3ed0*/  @!P0 BRA `(.L_x_19) ;  /* 0x0000002000f88947 */ /* 0x000fea0003800000 */
[----:B------:R-:W4:Y:S04]  /*3ee0*/  LDL R4, [R1] ;  /* 0x0000000001047983 */ /* 0x000f280000100800 */
[----:B------:R-:W5:Y:S04]  /*3ef0*/  LDL R5, [R1+0x4] ;  /* 0x0000040001057983 */ /* 0x000f680000100800 */
[----:B------:R-:W2:Y:S04]  /*3f00*/  LDL R6, [R1+0x8] ;  /* 0x0000080001067983 */ /* 0x000ea80000100800 */
[----:B------:R-:W3:Y:S04]  /*3f10*/  LDL R7, [R1+0xc] ;  /* 0x00000c0001077983 */ /* 0x000ee80000100800 */
        /* <DEDUP_REMOVED lines=100> */
[----:B------:R0:W-:Y:S04]  /*4560*/  STL [R1+0x4c0], R131 ;  /* 0x0004c08301007387 */ /* 0x0001e80000100800 */
[----:B0-----:R-:W3:Y:S04]  /*4570*/  LDL R131, [R1+0x1a0] ;  /* 0x0001a00001837983 */ /* 0x001ee80000100800 */
        /* <DEDUP_REMOVED lines=39> */
[----:B0-----:R-:W3:Y:S01]  /*47f0*/  LDL R151, [R1+0x1f0] ;  /* 0x0001f00001977983 */ /* 0x001ee20000100800 */
[----:B------:R-:W-:-:S01]  /*4800*/  FADD R3, RZ, R3 ;  /* 0x00000003ff037221 */ /* 0x000fc20000000000 */
[----:B------:R-:W-:Y:S01]  /*4810*/  FADD R2, RZ, R2 ;  /* 0x00000002ff027221 */ /* 0x000fe20000000000 */
[----:B----4-:R-:W-:-:S01]  /*4820*/  FADD R4, RZ, R4 ;  /* 0x00000004ff047221 */ /* 0x010fc20000000000 */
[----:B-----5:R-:W-:Y:S01]  /*4830*/  FADD R5, RZ, R5 ;  /* 0x00000005ff057221 */ /* 0x020fe20000000000 */
[----:B--2---:R-:W-:-:S01]  /*4840*/  FADD R6, RZ, R6 ;  /* 0x00000006ff067221 */ /* 0x004fc20000000000 */
[----:B---3--:R-:W-:Y:S01]  /*4850*/  FADD R7, RZ, R7 ;  /* 0x00000007ff077221 */ /* 0x008fe20000000000 */
[----:B------:R-:W-:-:S01]  /*4860*/  FADD R8, RZ, R8 ;  /* 0x00000008ff087221 */ /* 0x000fc20000000000 */
[----:B------:R-:W-:Y:S01]  /*4870*/  FADD R9, RZ, R9 ;  /* 0x00000009ff097221 */ /* 0x000fe20000000000 */
        /* <DEDUP_REMOVED lines=13> */
[----:B------:R-:W2:Y:S01]  /*4950*/  LDL.LU R131, [R1+0x4c0] ;  /* 0x0004c00001837983 */ /* 0x000ea20000300800 */
        /* <DEDUP_REMOVED lines=13> */
[----:B------:R-:W3:Y:S01]  /*4a30*/  LDL.LU R132, [R1+0x4bc] ;  /* 0x0004bc0001847983 */ /* 0x000ee20000300800 */
        /* <DEDUP_REMOVED lines=16> */
[----:B------:R0:W-:Y:S01]  /*4b40*/  STL [R1+0x200], R133 ;  /* 0x0002008501007387 */ /* 0x0001e20000100800 */
        /* <DEDUP_REMOVED lines=9> */
[----:B0-----:R-:W4:Y:S01]  /*4be0*/  LDL.LU R133, [R1+0x4b8] ;  /* 0x0004b80001857983 */ /* 0x001f220000300800 */
[----:B------:R-:W-:-:S01]  /*4bf0*/  FADD R185, RZ, R185 ;  /* 0x000000b9ffb97221 */ /* 0x000fc20000000000 */
[----:B------:R-:W-:Y:S01]  /*4c00*/  FADD R186, RZ, R186 ;  /* 0x000000baffba7221 */ /* 0x000fe20000000000 */
[----:B------:R-:W-:-:S01]  /*4c10*/  FADD R187, RZ, R187 ;  /* 0x000000bbffbb7221 */ /* 0x000fc20000000000 */
        /* <DEDUP_REMOVED lines=10> */
[----:B0-----:R-:W5:Y:S01]  /*4cc0*/  LDL.LU R134, [R1+0x4b4] ;  /* 0x0004b40001867983 */ /* 0x001f620000300800 */
        /* <DEDUP_REMOVED lines=51> */
[----:B0-----:R-:W5:Y:S04]  /*5000*/  LDL.LU R138, [R1+0x4a4] ;  /* 0x0004a400018a7983 */ /* 0x001f680000300800 */
[----:B------:R0:W-:Y:S01]  /*5010*/  STL [R1+0x218], R139 ;  /* 0x0002188b01007387 */ /* 0x0001e20000100800 */
[----:B------:R-:W-:-:S03]  /*5020*/  FADD R140, RZ, R140 ;  /* 0x0000008cff8c7221 */ /* 0x000fc60000000000 */
        /* <DEDUP_REMOVED lines=34> */
[----:B------:R0:W-:Y:S04]  /*5250*/  STL [R1+0x248], R151 ;  /* 0x0002489701007387 */ /* 0x0001e80000100800 */
[----:B0-----:R-:W5:Y:S04]  /*5260*/  LDL.LU R151, [R1+0x470] ;  /* 0x0004700001977983 */ /* 0x001f680000300800 */
[----:B------:R0:W-:Y:S04]  /*5270*/  STL [R1+0x24c], R3 ;  /* 0x00024c0301007387 */ /* 0x0001e80000100800 */
[----:B------:R1:W-:Y:S01]  /*5280*/  STL [R1+0x250], R2 ;  /* 0x0002500201007387 */ /* 0x0003e20000100800 */
[----:B0-----:R-:W-:-:S01]  /*5290*/  FADD R3, RZ, R0 ;  /* 0x00000000ff037221 */ /* 0x001fc20000000000 */
[----:B------:R-:W-:Y:S01]  /*52a0*/  FADD R0, RZ, R25 ;  /* 0x00000019ff007221 */ /* 0x000fe20000000000 */
[----:B-1----:R-:W-:-:S03]  /*52b0*/  FADD R2, RZ, R24 ;  /* 0x00000018ff027221 */ /* 0x002fc60000000000 */
[----:B------:R0:W-:Y:S04]  /*52c0*/  STL [R1+0x254], R3 ;  /* 0x0002540301007387 */ /* 0x0001e80000100800 */
[----:B------:R1:W-:Y:S04]  /*52d0*/  STL [R1+0x258], R2 ;  /* 0x0002580201007387 */ /* 0x0003e80000100800 */
[----:B------:R2:W-:Y:S01]  /*52e0*/  STL [R1+0x25c], R0 ;  /* 0x00025c0001007387 */ /* 0x0005e20000100800 */
[----:B0-----:R-:W-:-:S01]  /*52f0*/  FADD R3, RZ, R26 ;  /* 0x0000001aff037221 */ /* 0x001fc20000000000 */
[----:B-1----:R-:W-:-:S04]  /*5300*/  FADD R2, RZ, R27 ;  /* 0x0000001bff027221 */ /* 0x002fc80000000000 */
[----:B------:R0:W-:Y:S01]  /*5310*/  STL [R1+0x260], R3 ;  /* 0x0002600301007387 */ /* 0x0001e20000100800 */
[----:B--2---:R-:W-:-:S03]  /*5320*/  FADD R0, RZ, R28 ;  /* 0x0000001cff007221 */ /* 0x004fc60000000000 */
        /* <DEDUP_REMOVED lines=207> */
[----:B---3--:R-:W-:-:S04]  /*6020*/  FADD R2, RZ, R132 ;  /* 0x00000084ff027221 */ /* 0x008fc80000000000 */
[----:B------:R5:W-:Y:S01]  /*6030*/  STL [R1+0x404], R3 ;  /* 0x0004040301007387 */ /* 0x000be20000100800 */
[----:B----4-:R-:W-:-:S03]  /*6040*/  FADD R0, RZ, R133 ;  /* 0x00000085ff007221 */ /* 0x010fc60000000000 */
[----:B------:R0:W-:Y:S04]  /*6050*/  STL [R1+0x408], R2 ;  /* 0x0004080201007387 */ /* 0x0001e80000100800 */
[----:B------:R1:W-:Y:S01]  /*6060*/  STL [R1+0x40c], R0 ;  /* 0x00040c0001007387 */ /* 0x0003e20000100800 */
[----:B-----5:R-:W-:-:S01]  /*6070*/  FADD R3, RZ, R134 ;  /* 0x00000086ff037221 */ /* 0x020fc20000000000 */
[----:B0-----:R-:W-:-:S04]  /*6080*/  FADD R2, RZ, R135 ;  /* 0x00000087ff027221 */ /* 0x001fc80000000000 */
[----:B------:R0:W-:Y:S01]  /*6090*/  STL [R1+0x410], R3 ;  /* 0x0004100301007387 */ /* 0x0001e20000100800 */
[----:B-1----:R-:W-:-:S03]  /*60a0*/  FADD R0, RZ, R136 ;  /* 0x00000088ff007221 */ /* 0x002fc60000000000 */
        /* <DEDUP_REMOVED lines=32> */
[----:B------:R-:W-:-:S05]  /*62b0*/  UMOV UR6, URZ ;  /* 0x0000003f00067c82 */ /* 0x000fca0008000000 */
.L_x_19:
[----:B------:R-:W-:-:S04]  /*62c0*/  UIADD3 UR14, UR5, 0x1, URZ ;  /* 0x00000001050e7890 */ /* 0x000fc8000fffe03f */
[----:B------:R-:W-:-:S04]  /*62d0*/  UISETP.NE.AND UP0, UPT, UR14, 0xe, UPT ;  /* 0x0000000e0e00788c */ /* 0x000fc8000bf05270 */
[----:B------:R-:W-:Y:S02]  /*62e0*/  USEL UR8, URZ, 0x1, UP0 ;  /* 0x000000013f087887 */ /* 0x000fe40008000000 */
[----:B------:R-:W-:Y:S02]  /*62f0*/  USEL UR14, UR14, URZ, UP0 ;  /* 0x0000003f0e0e7287 */ /* 0x000fe40008000000 */
[----:B------:R-:W-:-:S06]  /*6300*/  ULOP3.LUT UR8, UR4, UR8, URZ, 0x3c, !UPT ;  /* 0x0000000804087292 */ /* 0x000fcc000f8e3c3f */
[----:B0-----:R-:W-:Y:S01]  /*6310*/  IMAD.U32 R0, RZ, RZ, UR8 ;  /* 0x00000008ff007e24 */ /* 0x001fe2000f8e00ff */
[----:B------:R-:W-:-:S06]  /*6320*/  UMOV UR8, 0x1 ;  /* 0x0000000100087882 */ /* 0x000fcc0000000000 */
.L_x_14:
[----:B------:R-:W-:-:S04]  /*6330*/  UISETP.LT.AND UP0, UPT, UR9, 0x1, UPT ;  /* 0x000000010900788c */ /* 0x000fc8000bf01270 */
[----:B------:R-:W-:-:S04]  /*6340*/  USEL UR15, UR9, 0x1, UP0 ;  /* 0x00000001090f7887 */ /* 0x000fc80008000000 */
[----:B------:R-:W-:-:S04]  /*6350*/  UIADD3 UR15, UR9, -UR15, URZ ;  /* 0x8000000f090f7290 */ /* 0x000fc8000fffe03f */
[----:B------:R-:W-:-:S06]  /*6360*/  UISETP.GE.AND UP0, UPT, UR15, 0x1, UPT ;  /* 0x000000010f00788c */ /* 0x000fcc000bf06270 */
[----:B------:R-:W-:-:S13]  /*6370*/  PLOP3.LUT P0, PT, PT, PT, UP0, 0x80, 0x0 ;  /* 0x000000000000781c */ /* 0x000fda0003f0f008 */
[----:B------:R-:W-:Y:S05]  /*6380*/  @!P0 BRA `(.L_x_20) ;  /* 0x0000004c00948947 */ /* 0x000fea0003800000 */
[----:B------:R-:W-:Y:S01]  /*6390*/  IMAD.U32 R2, RZ, RZ, UR15 ;  /* 0x0000000fff027e24 */ /* 0x000fe2000f8e00ff */
[----:B------:R-:W-:Y:S01]  /*63a0*/  UMOV UR25, UR5 ;  /* 0x0000000500197c82 */ /* 0x000fe20008000000 */
[----:B------:R-:W-:-:S05]  /*63b0*/  ULDC UR26, c[0x0][0x50c] ;  /* 0x00014300001a7ab9 */ /* 0x000fca0000000800 */
.L_x_28:
[----:B------:R-:W-:-:S06]  /*63c0*/  UISETP.NE.AND UP0, UPT, UR24, 0x3, UPT ;  /* 0x000000031800788c */ /* 0x000fcc000bf05270 */
[----:B------:R-:W-:-:S13]  /*63d0*/  PLOP3.LUT P1, PT, PT, PT, UP0, 0x80, 0x0 ;  /* 0x000000000000781c */ /* 0x000fda0003f2f008 */
[----:B0-----:R-:W-:Y:S05]  /*63e0*/  @!P1 BRA `(.L_x_21) ;  /* 0x0000000000049947 */ /* 0x001fea0003800000 */
[----:B------:R-:W-:Y:S01]  /*63f0*/  BPT.TRAP 0x1 ;  /* 0x000000040000795c */ /* 0x000fe20000300000 */
.L_x_21:
[----:B------:R-:W0:Y:S01]  /*6400*/  S2UR UR15, SR_CgaCtaId ;  /* 0x00000000000f79c3 */ /* 0x000e220000008800 */
[----:B------:R-:W-:Y:S01]  /*6410*/  UMOV UR11, 0x400 ;  /* 0x00000400000b7882 */ /* 0x000fe20000000000 */
[----:B------:R-:W-:Y:S01]  /*6420*/  SHF.L.U32 R3, R0, 0x1f, RZ ;  /* 0x0000001f00037819 */ /* 0x000fe200000006ff */
[----:B0-----:R-:W-:-:S04]  /*6430*/  ULEA UR11, UR15, UR11, 0x18 ;  /* 0x0000000b0f0b7291 */ /* 0x001fc8000f8ec03f */
[----:B------:R-:W-:-:S09]  /*6440*/  ULEA UR15, UR14, UR11, 0x3 ;  /* 0x0000000b0e0f7291 */ /* 0x000fd2000f8e183f */
[----:B------:R0:W4:Y:S01]  /*6450*/  SYNCS.PHASECHK.TRANS64.TRYWAIT P0, [UR15], R3 ;  /* 0x00000003ff0075a7 */ /* 0x000122000800014f */
[----:B------:R-:W-:Y:S05]  /*6460*/  @!P1 BRA `(.L_x_22) ;  /* 0x0000000000049947 */ /* 0x000fea0003800000 */
[----:B------:R-:W-:Y:S01]  /*6470*/  BPT.TRAP 0x1 ;  /* 0x000000040000795c */ /* 0x000fe20000300000 */
.L_x_22:
[----:B----4-:R-:W-:Y:S05]  /*6480*/  @P0 BRA `(.L_x_23) ;  /* 0x0000000000080947 */ /* 0x010fea0003800000 */
[----:B------:R-:W4:Y:S02]  /*6490*/  SYNCS.PHASECHK.TRANS64.TRYWAIT P0, [UR15], R3 ;  /* 0x00000003ff0075a7 */ /* 0x000f24000800014f */
[----:B----4-:R-:W-:Y:S05]  /*64a0*/  @!P0 BRA `(.L_x_24) ;  /* 0x000001d400508947 */ /* 0x010fea0003800000 */
.L_x_23:
        /* <DEDUP_REMOVED lines=64> */
[----:B----4-:R-:W4:Y:S04]  /*68b0*/  LDL.LU.64 R108, [R1] ;  /* 0x00000000016c7983 */ /* 0x010f280000300a00 */
[----:B------:R-:W4:Y:S04]  /*68c0*/  LDL.LU.64 R110, [R1+0x8] ;  /* 0x00000800016e7983 */ /* 0x000f280000300a00 */
        /* <DEDUP_REMOVED lines=61> */
[----:B------:R-:W4:Y:S01]  /*6ca0*/  LDL.LU.64 R234, [R1+0x1f8] ;  /* 0x0001f80001ea7983 */ /* 0x000f220000300a00 */
[----:B------:R-:W-:-:S02]  /*6cb0*/  UIADD3 UR15, UR11, 0x1c200, URZ ;  /* 0x0001c2000b0f7890 */ /* 0x000fc4000fffe03f */
[----:B------:R-:W-:Y:S02]  /*6cc0*/  UISETP.NE.AND UP0, UPT, UR7, URZ, UPT ;  /* 0x0000003f0700728c */ /* 0x000fe4000bf05270 */
[----:B------:R-:W-:Y:S02]  /*6cd0*/  USHF.R.U32.HI UR15, URZ, 0x4, UR15 ;  /* 0x000000043f0f7899 */ /* 0x000fe4000801160f */
[----:B------:R-:W-:Y:S02]  /*6ce0*/  USEL UR8, UR8, URZ, !UP0 ;  /* 0x0000003f08087287 */ /* 0x000fe4000c000000 */
[----:B------:R-:W-:Y:S02]  /*6cf0*/  ULOP3.LUT UR15, UR15, 0x3fff, URZ, 0xc0, !UPT ;  /* 0x00003fff0f0f7892 */ /* 0x000fe4000f8ec03f */
[----:B------:R-:W-:Y:S02]  /*6d00*/  ULOP3.LUT UR16, UR12, 0x10000, URZ, 0xfc, !UPT ;  /* 0x000100000c107892 */ /* 0x000fe4000f8efc3f */
[----:B------:R-:W-:-:S02]  /*6d10*/  ULOP3.LUT UR15, UR15, 0x10000, URZ, 0xfc, !UPT ;  /* 0x000100000f0f7892 */ /* 0x000fc4000f8efc3f */
[----:B------:R-:W-:Y:S02]  /*6d20*/  UISETP.NE.U32.AND UP0, UPT, UR8, URZ, UPT ;  /* 0x0000003f0800728c */ /* 0x000fe4000bf05070 */
[----:B------:R-:W-:Y:S02]  /*6d30*/  ULEA UR16, UR14, UR16, 0x9 ;  /* 0x000000100e107291 */ /* 0x000fe4000f8e483f */
[----:B------:R-:W-:Y:S01]  /*6d40*/  ULEA UR18, UR14, UR15, 0x9 ;  /* 0x0000000f0e127291 */ /* 0x000fe2000f8e483f */
[----:B------:R-:W-:Y:S01]  /*6d50*/  UMOV UR17, 0xc0000010 ;  /* 0xc000001000117882 */ /* 0x000fe20000000000 */
[----:B------:R-:W-:Y:S01]  /*6d60*/  UMOV UR19, 0xc0000010 ;  /* 0xc000001000137882 */ /* 0x000fe20000000000 */
[----:B----4-:R-:W-:-:S06]  /*6d70*/  WARPGROUP.ARRIVE ;  /* 0x00000000000079c5 */ /* 0x010fcc0000000000 */
[----:B------:R-:W-:Y:S03]  /*6d80*/  QGMMA.64x256x32.F32.E4M3.E5M2 R108, gdesc[UR16], R108, UP0, gsb0 ;  /* 0x03e00000106c79f3 */ /* 0x000fe6000b80286c */
[----:B------:R-:W-:Y:S02]  /*6d90*/  WARPGROUP.DEPBAR.LE gsb0, 0x0 ;  /* 0x00008000000079c5 */ /* 0x000fe40000010000 */
[----:B------:R-:W-:Y:S01]  /*6da0*/  STL.64 [R1], R108 ;  /* 0x0000006c01007387 */ /* 0x000fe20000100a00 */
[----:B0-----:R-:W-:-:S03]  /*6db0*/  IMAD.MOV.U32 R3, RZ, RZ, R108 ;  /* 0x000000ffff037224 */ /* 0x001fc600078e006c */
        /* <DEDUP_REMOVED lines=63> */
[----:B0-----:R0:W5:Y:S04]  /*71b0*/  LDL.LU.64 R234, [R1+0x668] ;  /* 0x0006680001ea7983 */ /* 0x0011680000300a00 */
[----:B------:R0:W5:Y:S04]  /*71c0*/  LDL.LU.64 R232, [R1+0x660] ;  /* 0x0006600001e87983 */ /* 0x0001680000300a00 */
        /* <DEDUP_REMOVED lines=62> */
[----:B------:R-:W-:Y:S01]  /*75b0*/  UIADD3 UR16, UR16, 0x100, URZ ;  /* 0x0000010010107890 */ /* 0x000fe2000fffe03f */
[----:B------:R-:W-:Y:S01]  /*75c0*/  UMOV UR17, 0xc0000010 ;  /* 0xc000001000117882 */ /* 0x000fe20000000000 */
[----:B------:R-:W-:Y:S01]  /*75d0*/  UIADD3 UR6, UR6, 0x1, URZ ;  /* 0x0000000106067890 */ /* 0x000fe2000fffe03f */
[----:B----4-:R-:W-:-:S06]  /*75e0*/  WARPGROUP.ARRIVE ;  /* 0x00000000000079c5 */ /* 0x010fcc0000000000 */
[----:B------:R-:W-:Y:S01]  /*75f0*/  QGMMA.64x256x32.F32.E4M3.E5M2 R24, gdesc[UR16], R24, UP0, gsb0 ;  /* 0x03e00000101879f3 */ /* 0x000fe2000b802818 */
[----:B------:R-:W-:-:S04]  /*7600*/  UISETP.NE.AND UP0, UPT, UR6, UR26, UPT ;  /* 0x0000001a0600728c */ /* 0x000fc8000bf05270 */
[----:B------:R-:W-:-:S06]  /*7610*/  USEL UR7, URZ, 0x1, UP0 ;  /* 0x000000013f077887 */ /* 0x000fcc0008000000 */
[----:B------:R-:W-:Y:S01]  /*7620*/  ISETP.NE.AND P0, PT, RZ, UR7, PT ;  /* 0x00000007ff007c0c */ /* 0x000fe2000bf05270 */
[----:B------:R-:W-:-:S12]  /*7630*/  WARPGROUP.DEPBAR.LE gsb0, 0x0 ;  /* 0x00008000000079c5 */ /* 0x000fd80000010000 */
[----:B0-----:R-:W-:Y:S05]  /*7640*/  @!P0 BRA `(.L_x_25) ;  /* 0x00000038008c8947 */ /* 0x001fea0003800000 */
[----:B------:R0:W-:Y:S04]  /*7650*/  STL [R1+0x658], R31 ;  /* 0x0006581f01007387 */ /* 0x0001e80000100800 */
[----:B------:R4:W-:Y:S01]  /*7660*/  STL [R1+0x654], R32 ;  /* 0x0006542001007387 */ /* 0x0009e20000100800 */
[----:B0-----:R-:W-:-:S03]  /*7670*/  IMAD.MOV.U32 R31, RZ, RZ, R3 ;  /* 0x000000ffff1f7224 */ /* 0x001fc600078e0003 */
[----:B----4-:R-:W4:Y:S04]  /*7680*/  LDL R32, [R1+0x4] ;  /* 0x0000040001207983 */ /* 0x010f280000100800 */
[----:B------:R0:W-:Y:S04]  /*7690*/  STL [R1+0x650], R33 ;  /* 0x0006502101007387 */ /* 0x0001e80000100800 */
[----:B0-----:R-:W2:Y:S04]  /*76a0*/  LDL R33, [R1+0x8] ;  /* 0x0000080001217983 */ /* 0x001ea80000100800 */
        /* <DEDUP_REMOVED lines=177> */
[----:B0-----:R-:W3:Y:S04]  /*81c0*/  LDL.LU R122, [R1+0x200] ;  /* 0x00020000017a7983 */ /* 0x001ee80000300800 */
        /* <DEDUP_REMOVED lines=14> */
[----:B------:R-:W3:Y:S04]  /*82b0*/  LDL.LU R3, [R1+0x234] ;  /* 0x0002340001037983 */ /* 0x000ee80000300800 */
        /* <DEDUP_REMOVED lines=46> */
[----:B-----5:R0:W-:Y:S04]  /*85a0*/  STL [R1+0x470], R0 ;  /* 0x0004700001007387 */ /* 0x0201e80000100800 */
[----:B0-----:R-:W3:Y:S01]  /*85b0*/  LDL R0, [R1+0x168] ;  /* 0x0001680001007983 */ /* 0x001ee20000100800 */
[----:B------:R-:W-:-:S01]  /*85c0*/  FADD R4, R31, R4 ;  /* 0x000000041f047221 */ /* 0x000fc20000000000 */
[----:B----4-:R-:W-:Y:S01]  /*85d0*/  FADD R5, R32, R5 ;  /* 0x0000000520057221 */ /* 0x010fe20000000000 */
[----:B--2---:R-:W-:-:S01]  /*85e0*/  FADD R6, R33, R6 ;  /* 0x0000000621067221 */ /* 0x004fc20000000000 */
[----:B------:R-:W2:Y:S01]  /*85f0*/  LDL.LU R31, [R1+0x658] ;  /* 0x00065800011f7983 */ /* 0x000ea20000300800 */
[----:B---3--:R-:W-:-:S01]  /*8600*/  FADD R7, R34, R7 ;  /* 0x0000000722077221 */ /* 0x008fc20000000000 */
[----:B------:R-:W-:-:S02]  /*8610*/  FADD R8, R35, R8 ;  /* 0x0000000823087221 */ /* 0x000fc40000000000 */
[----:B------:R-:W3:Y:S01]  /*8620*/  LDL.LU R32, [R1+0x654] ;  /* 0x0006540001207983 */ /* 0x000ee20000300800 */
[----:B------:R-:W-:-:S03]  /*8630*/  FADD R9, R36, R9 ;  /* 0x0000000924097221 */ /* 0x000fc60000000000 */
[----:B------:R-:W4:Y:S01]  /*8640*/  LDL.LU R33, [R1+0x650] ;  /* 0x0006500001217983 */ /* 0x000f220000300800 */
        /* <DEDUP_REMOVED lines=160> */
[----:B------:R-:W-:-:S01]  /*9050*/  FADD R218, R117, R218 ;  /* 0x000000da75da7221 */ /* 0x000fc20000000000 */
[----:B------:R-:W-:Y:S02]  /*9060*/  FADD R122, R124, R122 ;  /* 0x0000007a7c7a7221 */ /* 0x000fe40000000000 */
[----:B------:R-:W4:Y:S01]  /*9070*/  LDL.LU R114, [R1+0x50c] ;  /* 0x00050c0001727983 */ /* 0x000f220000300800 */
[----:B------:R-:W-:-:S03]  /*9080*/  FADD R219, R118, R219 ;  /* 0x000000db76db7221 */ /* 0x000fc60000000000 */
[----:B------:R-:W4:Y:S01]  /*9090*/  LDL.LU R115, [R1+0x508] ;  /* 0x0005080001737983 */ /* 0x000f220000300800 */
[----:B------:R-:W-:-:S03]  /*90a0*/  FADD R220, R119, R220 ;  /* 0x000000dc77dc7221 */ /* 0x000fc60000000000 */
[----:B------:R-:W4:Y:S01]  /*90b0*/  LDL.LU R116, [R1+0x504] ;  /* 0x0005040001747983 */ /* 0x000f220000300800 */
[----:B------:R-:W-:-:S03]  /*90c0*/  FADD R221, R120, R221 ;  /* 0x000000dd78dd7221 */ /* 0x000fc60000000000 */
[----:B------:R-:W4:Y:S04]  /*90d0*/  LDL.LU R117, [R1+0x500] ;  /* 0x0005000001757983 */ /* 0x000f280000300800 */
[----:B------:R-:W4:Y:S04]  /*90e0*/  LDL.LU R118, [R1+0x4fc] ;  /* 0x0004fc0001767983 */ /* 0x000f280000300800 */
[----:B------:R-:W4:Y:S04]  /*90f0*/  LDL.LU R119, [R1+0x4f8] ;  /* 0x0004f80001777983 */ /* 0x000f280000300800 */
[----:B------:R-:W4:Y:S01]  /*9100*/  LDL.LU R120, [R1+0x4f4] ;  /* 0x0004f40001787983 */ /* 0x000f220000300800 */
[----:B------:R-:W-:-:S01]  /*9110*/  FADD R237, R126, R237 ;  /* 0x000000ed7eed7221 */ /* 0x000fc20000000000 */
[----:B------:R-:W-:Y:S01]  /*9120*/  FADD R236, R128, R236 ;  /* 0x000000ec80ec7221 */ /* 0x000fe20000000000 */
[----:B------:R-:W-:-:S01]  /*9130*/  FADD R225, R150, R225 ;  /* 0x000000e196e17221 */ /* 0x000fc20000000000 */
[----:B------:R0:W-:Y:S01]  /*9140*/  STL [R1+0x200], R122 ;  /* 0x0002007a01007387 */ /* 0x0001e20000100800 */
[----:B------:R-:W-:-:S01]  /*9150*/  FADD R228, R146, R228 ;  /* 0x000000e492e47221 */ /* 0x000fc20000000000 */
[----:B------:R-:W-:Y:S01]  /*9160*/  FADD R230, R143, R230 ;  /* 0x000000e68fe67221 */ /* 0x000fe20000000000 */
[----:B------:R-:W-:-:S01]  /*9170*/  FADD R231, R141, R231 ;  /* 0x000000e78de77221 */ /* 0x000fc20000000000 */
[----:B------:R-:W-:Y:S01]  /*9180*/  FADD R223, R2, R223 ;  /* 0x000000df02df7221 */ /* 0x000fe20000000000 */
[----:B------:R-:W-:-:S01]  /*9190*/  FADD R222, R0, R222 ;  /* 0x000000de00de7221 */ /* 0x000fc20000000000 */
[----:B------:R-:W-:Y:S01]  /*91a0*/  FADD R224, R151, R224 ;  /* 0x000000e097e07221 */ /* 0x000fe20000000000 */
[----:B------:R-:W-:-:S01]  /*91b0*/  FADD R226, R149, R226 ;  /* 0x000000e295e27221 */ /* 0x000fc20000000000 */
[----:B------:R-:W-:Y:S01]  /*91c0*/  FADD R227, R147, R227 ;  /* 0x000000e393e37221 */ /* 0x000fe20000000000 */
[----:B------:R-:W-:-:S01]  /*91d0*/  FADD R229, R145, R229 ;  /* 0x000000e591e57221 */ /* 0x000fc20000000000 */
[----:B0-----:R-:W2:Y:S01]  /*91e0*/  LDL.LU R122, [R1+0x204] ;  /* 0x00020400017a7983 */ /* 0x001ea20000300800 */
[----:B------:R-:W-:-:S01]  /*91f0*/  FADD R232, R136, R232 ;  /* 0x000000e888e87221 */ /* 0x000fc20000000000 */
[----:B------:R-:W-:Y:S01]  /*9200*/  FADD R233, R134, R233 ;  /* 0x000000e986e97221 */ /* 0x000fe20000000000 */
[----:B------:R-:W-:-:S01]  /*9210*/  FADD R234, R132, R234 ;  /* 0x000000ea84ea7221 */ /* 0x000fc20000000000 */
[----:B------:R-:W3:Y:S01]  /*9220*/  LDL.LU R124, [R1+0x208] ;  /* 0x00020800017c7983 */ /* 0x000ee20000300800 */
[----:B------:R-:W-:-:S03]  /*9230*/  FADD R235, R130, R235 ;  /* 0x000000eb82eb7221 */ /* 0x000fc60000000000 */
[----:B------:R-:W4:Y:S04]  /*9240*/  LDL.LU R126, [R1+0x20c] ;  /* 0x00020c00017e7983 */ /* 0x000f280000300800 */
[----:B------:R-:W4:Y:S04]  /*9250*/  LDL.LU R128, [R1+0x210] ;  /* 0x0002100001807983 */ /* 0x000f280000300800 */
[----:B------:R-:W4:Y:S04]  /*9260*/  LDL.LU R150, [R1+0x214] ;  /* 0x0002140001967983 */ /* 0x000f280000300800 */
[----:B------:R-:W4:Y:S04]  /*9270*/  LDL.LU R146, [R1+0x218] ;  /* 0x0002180001927983 */ /* 0x000f280000300800 */
[----:B------:R-:W4:Y:S04]  /*9280*/  LDL.LU R143, [R1+0x21c] ;  /* 0x00021c00018f7983 */ /* 0x000f280000300800 */
[----:B------:R-:W4:Y:S04]  /*9290*/  LDL.LU R141, [R1+0x220] ;  /* 0x00022000018d7983 */ /* 0x000f280000300800 */
[----:B------:R-:W4:Y:S04]  /*92a0*/  LDL.LU R2, [R1+0x224] ;  /* 0x0002240001027983 */ /* 0x000f280000300800 */
[----:B------:R-:W4:Y:S04]  /*92b0*/  LDL.LU R0, [R1+0x228] ;  /* 0x0002280001007983 */ /* 0x000f280000300800 */
[----:B------:R-:W4:Y:S04]  /*92c0*/  LDL R130, [R1+0x1e0] ;  /* 0x0001e00001827983 */ /* 0x000f280000100800 */
[----:B------:R-:W4:Y:S04]  /*92d0*/  LDL R132, [R1+0x1e4] ;  /* 0x0001e40001847983 */ /* 0x000f280000100800 */
[----:B------:R-:W4:Y:S04]  /*92e0*/  LDL R134, [R1+0x1e8] ;  /* 0x0001e80001867983 */ /* 0x000f280000100800 */
[----:B------:R-:W4:Y:S04]  /*92f0*/  LDL R136, [R1+0x1ec] ;  /* 0x0001ec0001887983 */ /* 0x000f280000100800 */
[----:B------:R-:W4:Y:S04]  /*9300*/  LDL R151, [R1+0x1f0] ;  /* 0x0001f00001977983 */ /* 0x000f280000100800 */
[----:B------:R-:W4:Y:S04]  /*9310*/  LDL R149, [R1+0x1f4] ;  /* 0x0001f40001957983 */ /* 0x000f280000100800 */
[----:B------:R-:W4:Y:S04]  /*9320*/  LDL R147, [R1+0x1f8] ;  /* 0x0001f80001937983 */ /* 0x000f280000100800 */
[----:B------:R-:W4:Y:S01]  /*9330*/  LDL R145, [R1+0x1fc] ;  /* 0x0001fc0001917983 */ /* 0x000f220000100800 */
[----:B------:R-:W-:-:S01]  /*9340*/  FADD R137, R138, R137 ;  /* 0x000000898a897221 */ /* 0x000fc20000000000 */
[----:B------:R-:W-:Y:S01]  /*9350*/  FADD R133, R135, R133 ;  /* 0x0000008587857221 */ /* 0x000fe20000000000 */
[----:B------:R-:W-:-:S01]  /*9360*/  FADD R3, R131, R3 ;  /* 0x0000000383037221 */ /* 0x000fc20000000000 */
[----:B--2---:R-:W-:-:S02]  /*9370*/  FADD R122, R121, R122 ;  /* 0x0000007a797a7221 */ /* 0x004fc40000000000 */
[----:B------:R-:W2:Y:S01]  /*9380*/  LDL.LU R121, [R1+0x4f0] ;  /* 0x0004f00001797983 */ /* 0x000ea20000300800 */
[----:B---3--:R-:W-:-:S03]  /*9390*/  FADD R124, R123, R124 ;  /* 0x0000007c7b7c7221 */ /* 0x008fc60000000000 */
[----:B------:R0:W-:Y:S01]  /*93a0*/  STL [R1+0x204], R122 ;  /* 0x0002047a01007387 */ /* 0x0001e20000100800 */
[----:B----4-:R-:W-:-:S01]  /*93b0*/  FADD R126, R125, R126 ;  /* 0x0000007e7d7e7221 */ /* 0x010fc20000000000 */
[----:B------:R-:W-:Y:S02]  /*93c0*/  FADD R128, R127, R128 ;  /* 0x000000807f807221 */ /* 0x000fe40000000000 */
[----:B0-----:R-:W3:Y:S04]  /*93d0*/  LDL.LU R122, [R1+0x4ec] ;  /* 0x0004ec00017a7983 */ /* 0x001ee80000300800 */
[----:B------:R-:W4:Y:S04]  /*93e0*/  LDL.LU R123, [R1+0x4e8] ;  /* 0x0004e800017b7983 */ /* 0x000f280000300800 */
[----:B------:R0:W-:Y:S01]  /*93f0*/  STL [R1+0x208], R124 ;  /* 0x0002087c01007387 */ /* 0x0001e20000100800 */
[----:B------:R-:W-:-:S01]  /*9400*/  FADD R150, R129, R150 ;  /* 0x0000009681967221 */ /* 0x000fc20000000000 */
[----:B------:R-:W-:Y:S01]  /*9410*/  FADD R146, R148, R146 ;  /* 0x0000009294927221 */ /* 0x000fe20000000000 */
[----:B------:R-:W-:-:S01]  /*9420*/  FADD R143, R144, R143 ;  /* 0x0000008f908f7221 */ /* 0x000fc20000000000 */
[----:B------:R-:W-:Y:S01]  /*9430*/  FADD R141, R142, R141 ;  /* 0x0000008d8e8d7221 */ /* 0x000fe20000000000 */
[----:B0-----:R-:W4:Y:S04]  /*9440*/  LDL.LU R124, [R1+0x4e4] ;  /* 0x0004e400017c7983 */ /* 0x001f280000300800 */
[----:B------:R-:W4:Y:S04]  /*9450*/  LDL.LU R125, [R1+0x4e0] ;  /* 0x0004e000017d7983 */ /* 0x000f280000300800 */
[----:B------:R0:W-:Y:S01]  /*9460*/  STL [R1+0x20c], R126 ;  /* 0x00020c7e01007387 */ /* 0x0001e20000100800 */
[----:B------:R-:W-:-:S01]  /*9470*/  FADD R2, R140, R2 ;  /* 0x000000028c027221 */ /* 0x000fc20000000000 */
[----:B------:R-:W-:-:S02]  /*9480*/  FADD R0, R139, R0 ;  /* 0x000000008b007221 */ /* 0x000fc40000000000 */
[----:B0-----:R-:W4:Y:S04]  /*9490*/  LDL.LU R126, [R1+0x4dc] ;  /* 0x0004dc00017e7983 */ /* 0x001f280000300800 */
[----:B------:R-:W4:Y:S04]  /*94a0*/  LDL.LU R127, [R1+0x4d8] ;  /* 0x0004d800017f7983 */ /* 0x000f280000300800 */
[----:B------:R0:W-:Y:S04]  /*94b0*/  STL [R1+0x210], R128 ;  /* 0x0002108001007387 */ /* 0x0001e80000100800 */
[----:B0-----:R-:W4:Y:S04]  /*94c0*/  LDL.LU R128, [R1+0x4d4] ;  /* 0x0004d40001807983 */ /* 0x001f280000300800 */
[----:B------:R-:W4:Y:S04]  /*94d0*/  LDL.LU R129, [R1+0x4d0] ;  /* 0x0004d00001817983 */ /* 0x000f280000300800 */
[----:B------:R-:W-:Y:S04]  /*94e0*/  STL [R1+0x214], R150 ;  /* 0x0002149601007387 */ /* 0x000fe80000100800 */
[----:B------:R-:W-:Y:S04]  /*94f0*/  STL [R1+0x218], R146 ;  /* 0x0002189201007387 */ /* 0x000fe80000100800 */
[----:B------:R-:W-:Y:S04]  /*9500*/  STL [R1+0x21c], R143 ;  /* 0x00021c8f01007387 */ /* 0x000fe80000100800 */
[----:B------:R-:W-:Y:S04]  /*9510*/  STL [R1+0x220], R141 ;  /* 0x0002208d01007387 */ /* 0x000fe80000100800 */
[----:B------:R-:W-:Y:S04]  /*9520*/  STL [R1+0x224], R2 ;  /* 0x0002240201007387 */ /* 0x000fe80000100800 */
[----:B------:R-:W-:Y:S04]  /*9530*/  STL [R1+0x228], R0 ;  /* 0x0002280001007387 */ /* 0x000fe80000100800 */
[----:B------:R-:W2:Y:S04]  /*9540*/  LDL.LU R131, [R1+0x238] ;  /* 0x0002380001837983 */ /* 0x000ea80000300800 */
[----:B------:R-:W-:Y:S04]  /*9550*/  STL [R1+0x22c], R137 ;  /* 0x00022c8901007387 */ /* 0x000fe80000100800 */
[----:B------:R0:W-:Y:S04]  /*9560*/  STL [R1+0x230], R133 ;  /* 0x0002308501007387 */ /* 0x0001e80000100800 */
[----:B0-----:R-:W3:Y:S04]  /*9570*/  LDL.LU R133, [R1+0x23c] ;  /* 0x00023c0001857983 */ /* 0x001ee80000300800 */
[----:B------:R-:W4:Y:S04]  /*9580*/  LDL.LU R135, [R1+0x240] ;  /* 0x0002400001877983 */ /* 0x000f280000300800 */
[----:B------:R0:W-:Y:S04]  /*9590*/  STL [R1+0x234], R3 ;  /* 0x0002340301007387 */ /* 0x0001e80000100800 */
        /* <DEDUP_REMOVED lines=11> */
[----:B0-----:R-:W4:Y:S04]  /*9650*/  LDL.LU R3, [R1+0x270] ;  /* 0x0002700001037983 */ /* 0x001f280000300800 */
[----:B------:R-:W4:Y:S04]  /*9660*/  LDL.LU R2, [R1+0x274] ;  /* 0x0002740001027983 */ /* 0x000f280000300800 */
[----:B------:R-:W4:Y:S01]  /*9670*/  LDL.LU R0, [R1+0x278] ;  /* 0x0002780001007983 */ /* 0x000f220000300800 */
[----:B--2---:R-:W-:-:S03]  /*9680*/  FADD R131, R130, R131 ;  /* 0x0000008382837221 */ /* 0x004fc60000000000 */
[----:B------:R-:W2:Y:S04]  /*9690*/  LDL.LU R130, [R1+0x4cc] ;  /* 0x0004cc0001827983 */ /* 0x000ea80000300800 */
[----:B------:R0:W-:Y:S04]  /*96a0*/  STL [R1+0x238], R131 ;  /* 0x0002388301007387 */ /* 0x0001e80000100800 */
[----:B0-----:R-:W2:Y:S01]  /*96b0*/  LDL.LU R131, [R1+0x4c8] ;  /* 0x0004c80001837983 */ /* 0x001ea20000300800 */
[----:B---3--:R-:W-:-:S03]  /*96c0*/  FADD R133, R132, R133 ;  /* 0x0000008584857221 */ /* 0x008fc60000000000 */
[----:B------:R-:W3:Y:S01]  /*96d0*/  LDL.LU R132, [R1+0x4c4] ;  /* 0x0004c40001847983 */ /* 0x000ee20000300800 */
[----:B----4-:R-:W-:-:S03]  /*96e0*/  FADD R135, R134, R135 ;  /* 0x0000008786877221 */ /* 0x010fc60000000000 */
[----:B------:R0:W-:Y:S01]  /*96f0*/  STL [R1+0x23c], R133 ;  /* 0x00023c8501007387 */ /* 0x0001e20000100800 */
[----:B------:R-:W-:-:S03]  /*9700*/  FADD R137, R136, R137 ;  /* 0x0000008988897221 */ /* 0x000fc60000000000 */
[----:B0-----:R-:W4:Y:S01]  /*9710*/  LDL.LU R133, [R1+0x4c0] ;  /* 0x0004c00001857983 */ /* 0x001f220000300800 */
[----:B------:R-:W-:-:S03]  /*9720*/  FADD R150, R151, R150 ;  /* 0x0000009697967221 */ /* 0x000fc60000000000 */
[----:B------:R-:W4:Y:S01]  /*9730*/  LDL.LU R134, [R1+0x4bc] ;  /* 0x0004bc0001867983 */ /* 0x000f220000300800 */
[----:B------:R-:W-:-:S03]  /*9740*/  FADD R148, R149, R148 ;  /* 0x0000009495947221 */ /* 0x000fc60000000000 */
[----:B------:R0:W-:Y:S01]  /*9750*/  STL [R1+0x240], R135 ;  /* 0x0002408701007387 */ /* 0x0001e20000100800 */
[----:B------:R-:W-:-:S01]  /*9760*/  FADD R146, R147, R146 ;  /* 0x0000009293927221 */ /* 0x000fc20000000000 */
[----:B------:R-:W-:Y:S02]  /*9770*/  FADD R144, R145, R144 ;  /* 0x0000009091907221 */ /* 0x000fe40000000000 */
[----:B0-----:R-:W4:Y:S01]  /*9780*/  LDL.LU R135, [R1+0x4b8] ;  /* 0x0004b80001877983 */ /* 0x001f220000300800 */
[----:B------:R-:W-:-:S03]  /*9790*/  FADD R143, R24, R143 ;  /* 0x0000008f188f7221 */ /* 0x000fc60000000000 */
[----:B------:R-:W4:Y:S01]  /*97a0*/  LDL.LU R136, [R1+0x4b4] ;  /* 0x0004b40001887983 */ /* 0x000f220000300800 */
[----:B------:R-:W-:-:S03]  /*97b0*/  FADD R142, R25, R142 ;  /* 0x0000008e198e7221 */ /* 0x000fc60000000000 */
[----:B------:R0:W-:Y:S01]  /*97c0*/  STL [R1+0x244], R137 ;  /* 0x0002448901007387 */ /* 0x0001e20000100800 */
[----:B------:R-:W-:-:S01]  /*97d0*/  FADD R141, R26, R141 ;  /* 0x0000008d1a8d7221 */ /* 0x000fc20000000000 */
[----:B------:R-:W-:Y:S01]  /*97e0*/  FADD R140, R27, R140 ;  /* 0x0000008c1b8c7221 */ /* 0x000fe20000000000 */
[----:B------:R-:W-:-:S01]  /*97f0*/  FADD R139, R28, R139 ;  /* 0x0000008b1c8b7221 */ /* 0x000fc20000000000 */
[----:B0-----:R-:W4:Y:S04]  /*9800*/  LDL.LU R137, [R1+0x4b0] ;  /* 0x0004b00001897983 */ /* 0x001f280000300800 */
[----:B------:R0:W-:Y:S01]  /*9810*/  STL [R1+0x248], R150 ;  /* 0x0002489601007387 */ /* 0x0001e20000100800 */
[----:B------:R-:W-:-:S03]  /*9820*/  FADD R138, R29, R138 ;  /* 0x0000008a1d8a7221 */ /* 0x000fc60000000000 */
[----:B------:R1:W-:Y:S04]  /*9830*/  STL [R1+0x24c], R148 ;  /* 0x00024c9401007387 */ /* 0x0003e80000100800 */
        /* <DEDUP_REMOVED lines=9> */
[----:B------:R1:W-:Y:S04]  /*98d0*/  STL [R1+0x268], R139 ;  /* 0x0002688b01007387 */ /* 0x0003e80000100800 */
[----:B------:R1:W-:Y:S04]  /*98e0*/  STL [R1+0x26c], R138 ;  /* 0x00026c8a01007387 */ /* 0x0003e80000100800 */
[----:B------:R-:W2:Y:S04]  /*98f0*/  LDL.LU R151, [R1+0x27c] ;  /* 0x00027c0001977983 */ /* 0x000ea80000300800 */
[----:B------:R1:W-:Y:S04]  /*9900*/  STL [R1+0x270], R3 ;  /* 0x0002700301007387 */ /* 0x0003e80000100800 */
[----:B0-----:R-:W3:Y:S04]  /*9910*/  LDL.LU R150, [R1+0x280] ;  /* 0x0002800001967983 */ /* 0x001ee80000300800 */
[----:B------:R0:W-:Y:S04]  /*9920*/  STL [R1+0x274], R2 ;  /* 0x0002740201007387 */ /* 0x0001e80000100800 */
[----:B------:R-:W4:Y:S04]  /*9930*/  LDL.LU R149, [R1+0x284] ;  /* 0x0002840001957983 */ /* 0x000f280000300800 */
[----:B------:R0:W-:Y:S04]  /*9940*/  STL [R1+0x278], R0 ;  /* 0x0002780001007387 */ /* 0x0001e80000100800 */
[----:B-1----:R-:W4:Y:S04]  /*9950*/  LDL.LU R148, [R1+0x288] ;  /* 0x0002880001947983 */ /* 0x002f280000300800 */
        /* <DEDUP_REMOVED lines=12> */
[----:B------:R-:W4:Y:S01]  /*9a20*/  LDL.LU R0, [R1+0x2bc] ;  /* 0x0002bc0001007983 */ /* 0x000f220000300800 */
[----:B--2---:R-:W-:-:S01]  /*9a30*/  FADD R151, R33, R151 ;  /* 0x0000009721977221 */ /* 0x004fc20000000000 */
[----:B---3--:R-:W-:-:S04]  /*9a40*/  FADD R150, R34, R150 ;  /* 0x0000009622967221 */ /* 0x008fc80000000000 */
[----:B------:R0:W-:Y:S01]  /*9a50*/  STL [R1+0x27c], R151 ;  /* 0x00027c9701007387 */ /* 0x0001e20000100800 */
[----:B----4-:R-:W-:-:S03]  /*9a60*/  FADD R149, R35, R149 ;  /* 0x0000009523957221 */ /* 0x010fc60000000000 */
[----:B------:R1:W-:Y:S01]  /*9a70*/  STL [R1+0x280], R150 ;  /* 0x0002809601007387 */ /* 0x0003e20000100800 */
[----:B------:R-:W-:-:S03]  /*9a80*/  FADD R148, R36, R148 ;  /* 0x0000009424947221 */ /* 0x000fc60000000000 */
        /* <DEDUP_REMOVED lines=24> */
[----:B0-----:R-:W4:Y:S01]  /*9c10*/  LDL.LU R151, [R1+0x2c0] ;  /* 0x0002c00001977983 */ /* 0x001f220000300800 */
[----:B------:R-:W-:-:S03]  /*9c20*/  FADD R0, R49, R0 ;  /* 0x0000000031007221 */ /* 0x000fc60000000000 */
[----:B------:R0:W-:Y:S04]  /*9c30*/  STL [R1+0x2b4], R3 ;  /* 0x0002b40301007387 */ /* 0x0001e80000100800 */
[----:B-1----:R-:W4:Y:S04]  /*9c40*/  LDL.LU R150, [R1+0x2c4] ;  /* 0x0002c40001967983 */ /* 0x002f280000300800 */
[----:B------:R1:W-:Y:S04]  /*9c50*/  STL [R1+0x2b8], R2 ;  /* 0x0002b80201007387 */ /* 0x0003e80000100800 */
[----:B--2---:R-:W2:Y:S04]  /*9c60*/  LDL.LU R149, [R1+0x2c8] ;  /* 0x0002c80001957983 */ /* 0x004ea80000300800 */
[----:B------:R1:W-:Y:S04]  /*9c70*/  STL [R1+0x2bc], R0 ;  /* 0x0002bc0001007387 */ /* 0x0003e80000100800 */
[----:B---3--:R-:W3:Y:S04]  /*9c80*/  LDL.LU R148, [R1+0x2cc] ;  /* 0x0002cc0001947983 */ /* 0x008ee80000300800 */
[----:B----4-:R-:W4:Y:S04]  /*9c90*/  LDL.LU R147, [R1+0x2d0] ;  /* 0x0002d00001937983 */ /* 0x010f280000300800 */
        /* <DEDUP_REMOVED lines=10> */
[----:B-1----:R-:W4:Y:S04]  /*9d40*/  LDL.LU R2, [R1+0x2fc] ;  /* 0x0002fc0001027983 */ /* 0x002f280000300800 */
[----:B------:R-:W4:Y:S01]  /*9d50*/  LDL.LU R0, [R1+0x300] ;  /* 0x0003000001007983 */ /* 0x000f220000300800 */
[----:B------:R-:W-:-:S01]  /*9d60*/  FADD R151, R50, R151 ;  /* 0x0000009732977221 */ /* 0x000fc20000000000 */
[----:B------:R-:W-:-:S04]  /*9d70*/  FADD R150, R51, R150 ;  /* 0x0000009633967221 */ /* 0x000fc80000000000 */
[----:B------:R0:W-:Y:S01]  /*9d80*/  STL [R1+0x2c0], R151 ;  /* 0x0002c09701007387 */ /* 0x0001e20000100800 */
[----:B--2---:R-:W-:-:S03]  /*9d90*/  FADD R149, R52, R149 ;  /* 0x0000009534957221 */ /* 0x004fc60000000000 */
[----:B------:R1:W-:Y:S01]  /*9da0*/  STL [R1+0x2c4], R150 ;  /* 0x0002c49601007387 */ /* 0x0003e20000100800 */
[----:B---3--:R-:W-:-:S03]  /*9db0*/  FADD R148, R53, R148 ;  /* 0x0000009435947221 */ /* 0x008fc60000000000 */
        /* <DEDUP_REMOVED lines=200> */
[----:B------:R-:W-:Y:S01]  /*aa40*/  STL [R1+0x3d0], R151 ;  /* 0x0003d09701007387 */ /* 0x000fe20000100800 */
[----:B--2---:R-:W-:-:S03]  /*aa50*/  FADD R149, R120, R149 ;  /* 0x0000009578957221 */ /* 0x004fc60000000000 */
[----:B------:R-:W-:Y:S01]  /*aa60*/  STL [R1+0x3d4], R150 ;  /* 0x0003d49601007387 */ /* 0x000fe20000100800 */
[----:B---3--:R-:W-:-:S03]  /*aa70*/  FADD R148, R121, R148 ;  /* 0x0000009479947221 */ /* 0x008fc60000000000 */
[----:B------:R-:W-:Y:S01]  /*aa80*/  STL [R1+0x3d8], R149 ;  /* 0x0003d89501007387 */ /* 0x000fe20000100800 */
[----:B----4-:R-:W-:-:S03]  /*aa90*/  FADD R147, R122, R147 ;  /* 0x000000937a937221 */ /* 0x010fc60000000000 */
[----:B------:R-:W-:Y:S01]  /*aaa0*/  STL [R1+0x3dc], R148 ;  /* 0x0003dc9401007387 */ /* 0x000fe20000100800 */
[----:B------:R-:W-:-:S03]  /*aab0*/  FADD R146, R123, R146 ;  /* 0x000000927b927221 */ /* 0x000fc60000000000 */
        /* <DEDUP_REMOVED lines=18> */
[----:B------:R0:W-:Y:S04]  /*abe0*/  STL [R1+0x404], R138 ;  /* 0x0004048a01007387 */ /* 0x0001e80000100800 */
[----:B0-----:R-:W2:Y:S04]  /*abf0*/  LDL.LU R138, [R1+0x414] ;  /* 0x00041400018a7983 */ /* 0x001ea80000300800 */
[----:B------:R-:W-:Y:S04]  /*ac00*/  STL [R1+0x408], R3 ;  /* 0x0004080301007387 */ /* 0x000fe80000100800 */
[----:B------:R-:W3:Y:S01]  /*ac10*/  LDL.LU R139, [R1+0x418] ;  /* 0x00041800018b7983 */ /* 0x000ee20000300800 */
[----:B------:R-:W-:-:S01]  /*ac20*/  FADD R2, R133, R2 ;  /* 0x0000000285027221 */ /* 0x000fc20000000000 */
[----:B------:R-:W-:-:S04]  /*ac30*/  FADD R0, R134, R0 ;  /* 0x0000000086007221 */ /* 0x000fc80000000000 */
[----:B------:R0:W-:Y:S04]  /*ac40*/  STL [R1+0x40c], R2 ;  /* 0x00040c0201007387 */ /* 0x0001e80000100800 */
        /* <DEDUP_REMOVED lines=16> */
[----:B--2---:R-:W-:-:S05]  /*ad50*/  FADD R138, R135, R138 ;  /* 0x0000008a878a7221 */ /* 0x004fca0000000000 */
[----:B------:R0:W-:Y:S01]  /*ad60*/  STL [R1+0x414], R138 ;  /* 0x0004148a01007387 */ /* 0x0001e20000100800 */
[----:B---3--:R-:W-:-:S03]  /*ad70*/  FADD R139, R136, R139 ;  /* 0x0000008b888b7221 */ /* 0x008fc60000000000 */
[----:B0-----:R-:W2:Y:S04]  /*ad80*/  LDL.LU R138, [R1+0x4ac] ;  /* 0x0004ac00018a7983 */ /* 0x001ea80000300800 */
[----:B------:R0:W-:Y:S04]  /*ad90*/  STL [R1+0x418], R139 ;  /* 0x0004188b01007387 */ /* 0x0001e80000100800 */
[----:B0-----:R-:W3:Y:S01]  /*ada0*/  LDL.LU R139, [R1+0x4a8] ;  /* 0x0004a800018b7983 */ /* 0x001ee20000300800 */
[----:B----4-:R-:W-:-:S05]  /*adb0*/  FADD R140, R137, R140 ;  /* 0x0000008c898c7221 */ /* 0x010fca0000000000 */
[----:B------:R0:W-:Y:S04]  /*adc0*/  STL [R1+0x41c], R140 ;  /* 0x00041c8c01007387 */ /* 0x0001e80000100800 */
[----:B0-----:R-:W4:Y:S01]  /*add0*/  LDL.LU R140, [R1+0x4a4] ;  /* 0x0004a400018c7983 */ /* 0x001f220000300800 */
        /* <DEDUP_REMOVED lines=35> */
[----:B0-----:R0:W5:Y:S01]  /*b010*/  LDL.LU R2, [R1+0x474] ;  /* 0x0004740001027983 */ /* 0x0011620000300800 */
[----:B------:R-:W-:Y:S01]  /*b020*/  UMOV UR6, URZ ;  /* 0x0000003f00067c82 */ /* 0x000fe20008000000 */
[----:B--2---:R-:W-:-:S05]  /*b030*/  FADD R0, R150, R0 ;  /* 0x0000000096007221 */ /* 0x004fca0000000000 */
[----:B------:R1:W-:Y:S01]  /*b040*/  STL [R1+0x450], R0 ;  /* 0x0004500001007387 */ /* 0x0003e20000100800 */
[----:B---3--:R-:W-:-:S03]  /*b050*/  FADD R3, R3, R151 ;  /* 0x0000009703037221 */ /* 0x008fc60000000000 */
[----:B-1----:R0:W5:Y:S04]  /*b060*/  LDL.LU R0, [R1+0x470] ;  /* 0x0004700001007983 */ /* 0x0021680000300800 */
[----:B------:R0:W-:Y:S02]  /*b070*/  STL [R1+0x454], R3 ;  /* 0x0004540301007387 */ /* 0x0001e40000100800 */
.L_x_25:
[----:B------:R-:W-:Y:S05]  /*b080*/  @!P1 BRA `(.L_x_26) ;  /* 0x0000000000049947 */ /* 0x000fea0003800000 */
[----:B------:R-:W-:Y:S01]  /*b090*/  BPT.TRAP 0x1 ;  /* 0x000000040000795c */ /* 0x000fe20000300000 */
.L_x_26:
[----:B------:R-:W-:Y:S02]  /*b0a0*/  UISETP.GT.U32.AND UP0, UPT, UR13, 0x1, UPT ;  /* 0x000000010d00788c */ /* 0x000fe4000bf04070 */
[----:B------:R-:W-:-:S04]  /*b0b0*/  ULEA UR8, UR25, UR11, 0x3 ;  /* 0x0000000b19087291 */ /* 0x000fc8000f8e183f */
[----:B------:R-:W-:Y:S01]  /*b0c0*/  UIADD3 UR8, UR8, 0x70, URZ ;  /* 0x0000007008087890 */ /* 0x000fe2000fffe03f */
[----:B------:R-:W-:-:S03]  /*b0d0*/  PLOP3.LUT P0, PT, PT, PT, UP0, 0x80, 0x0 ;  /* 0x000000000000781c */ /* 0x000fc60003f0f008 */
[----:B------:R-:W-:-:S09]  /*b0e0*/  UPRMT UR8, URZ, 0x654, UR8 ;  /* 0x000006543f087896 */ /* 0x000fd20008000008 */
[----:B------:R-:W-:Y:S01]  /*b0f0*/  SYNCS.ARRIVE.TRANS64.RED.A1T0 RZ, [UR8], RZ ;  /* 0x000000ffffff79a7 */ /* 0x000fe20008100408 */
[----:B------:R-:W-:Y:S05]  /*b100*/  @P0 BRA `(.L_x_27) ;  /* 0x0000000000040947 */ /* 0x000fea0003800000 */
[----:B------:R-:W-:Y:S01]  /*b110*/  BPT.TRAP 0x1 ;  /* 0x000000040000795c */ /* 0x000fe20000300000 */
.L_x_27:
[----:B------:R-:W-:Y:S01]  /*b120*/  UIADD3 UR14, UR14, 0x1, URZ ;  /* 0x000000010e0e7890 */ /* 0x000fe2000fffe03f */
[C---:B-----5:R-:W-:Y:S01]  /*b130*/  ISETP.GT.AND P0, PT, R2.reuse, 0x1, PT ;  /* 0x000000010200780c */ /* 0x060fe20003f04270 */
[----:B------:R-:W-:Y:S01]  /*b140*/  UIADD3 UR25, UR25, 0x1, URZ ;  /* 0x0000000119197890 */ /* 0x000fe2000fffe03f */
[----:B------:R-:W-:Y:S01]  /*b150*/  VIADD R2, R2, 0xffffffff ;  /* 0xffffffff02027836 */ /* 0x000fe20000000000 */
[----:B------:R-:W-:Y:S02]  /*b160*/  UISETP.NE.AND UP0, UPT, UR14, 0xe, UPT ;  /* 0x0000000e0e00788c */ /* 0x000fe4000bf05270 */
[----:B------:R-:W-:Y:S02]  /*b170*/  UISETP.NE.AND UP1, UPT, UR25, 0xe, UPT ;  /* 0x0000000e1900788c */ /* 0x000fe4000bf25270 */
[----:B------:R-:W-:Y:S02]  /*b180*/  USEL UR8, URZ, 0x1, UP0 ;  /* 0x000000013f087887 */ /* 0x000fe40008000000 */
[----:B------:R-:W-:-:S02]  /*b190*/  USEL UR14, UR14, URZ, UP0 ;  /* 0x0000003f0e0e7287 */ /* 0x000fc40008000000 */
[----:B------:R-:W-:Y:S02]  /*b1a0*/  USEL UR25, UR25, URZ, UP1 ;  /* 0x0000003f19197287 */ /* 0x000fe40008800000 */
[----:B------:R-:W-:Y:S01]  /*b1b0*/  LOP3.LUT R0, R0, UR8, RZ, 0x3c, !PT ;  /* 0x0000000800007c12 */ /* 0x000fe2000f8e3cff */
[----:B------:R-:W-:Y:S01]  /*b1c0*/  UMOV UR8, 0x1 ;  /* 0x0000000100087882 */ /* 0x000fe20000000000 */
[----:B------:R-:W-:Y:S08]  /*b1d0*/  @P0 BRA `(.L_x_28) ;  /* 0xffffffb000780947 */ /* 0x000ff0000383ffff */
.L_x_20:
[----:B------:R-:W-:-:S04]  /*b1e0*/  UISETP.NE.AND UP0, UPT, UR6, URZ, UPT ;  /* 0x0000003f0600728c */ /* 0x000fc8000bf05270 */
[----:B------:R-:W-:-:S06]  /*b1f0*/  USEL UR6, URZ, 0x1, !UP0 ;  /* 0x000000013f067887 */ /* 0x000fcc000c000000 */
[----:B------:R-:W-:-:S13]  /*b200*/  ISETP.NE.AND P0, PT, RZ, UR6, PT ;  /* 0x00000006ff007c0c */ /* 0x000fda000bf05270 */
[----:B------:R-:W-:Y:S05]  /*b210*/  @!P0 BRA `(.L_x_29) ;  /* 0x0000003800188947 */ /* 0x000fea0003800000 */
[----:B------:R4:W-:Y:S04]  /*b220*/  STL [R1+0x620], R43 ;  /* 0x0006202b01007387 */ /* 0x0009e80000100800 */
[----:B----4-:R-:W4:Y:S04]  /*b230*/  LDL.LU R43, [R1] ;  /* 0x00000000012b7983 */ /* 0x010f280000300800 */
[----:B------:R5:W-:Y:S04]  /*b240*/  STL [R1+0x61c], R44 ;  /* 0x00061c2c01007387 */ /* 0x000be80000100800 */
[----:B-----5:R-:W5:Y:S04]  /*b250*/  LDL.LU R44, [R1+0x4] ;  /* 0x00000400012c7983 */ /* 0x020f680000300800 */
[----:B------:R0:W-:Y:S04]  /*b260*/  STL [R1+0x618], R45 ;  /* 0x0006182d01007387 */ /* 0x0001e80000100800 */
[----:B0-----:R-:W2:Y:S04]  /*b270*/  LDL.LU R45, [R1+0x8] ;  /* 0x00000800012d7983 */ /* 0x001ea80000300800 */
[----:B------:R0:W-:Y:S04]  /*b280*/  STL [R1+0x614], R46 ;  /* 0x0006142e01007387 */ /* 0x0001e80000100800 */
[----:B0-----:R-:W3:Y:S04]  /*b290*/  LDL.LU R46, [R1+0xc] ;  /* 0x00000c00012e7983 */ /* 0x001ee80000300800 */
        /* <DEDUP_REMOVED lines=140> */
[----:B------:R-:W3:Y:S04]  /*bb60*/  LDL.LU R0, [R1+0x204] ;  /* 0x0002040001007983 */ /* 0x000ee80000300800 */
[----:B------:R-:W3:Y:S04]  /*bb70*/  LDL.LU R2, [R1+0x1b0] ;  /* 0x0001b00001027983 */ /* 0x000ee80000300800 */
[----:B------:R-:W3:Y:S04]  /*bb80*/  LDL.LU R3, [R1+0x208] ;  /* 0x0002080001037983 */ /* 0x000ee80000300800 */
        /* <DEDUP_REMOVED lines=65> */
[----:B0-----:R-:W3:Y:S01]  /*bfa0*/  LDL.LU R149, [R1+0x130] ;  /* 0x0001300001957983 */ /* 0x001ee20000300800 */
[----:B----4-:R-:W-:-:S03]  /*bfb0*/  FADD R4, R43, R4 ;  /* 0x000000042b047221 */ /* 0x010fc60000000000 */
[----:B------:R0:W-:Y:S01]  /*bfc0*/  STL [R1+0x474], R150 ;  /* 0x0004749601007387 */ /* 0x0001e20000100800 */
[----:B-----5:R-:W-:Y:S01]  /*bfd0*/  FADD R5, R44, R5 ;  /* 0x000000052c057221 */ /* 0x020fe20000000000 */
[----:B--2---:R-:W-:Y:S01]  /*bfe0*/  FADD R6, R45, R6 ;  /* 0x000000062d067221 */ /* 0x004fe20000000000 */
[----:B---3--:R-:W-:Y:S01]  /*bff0*/  FADD R7, R46, R7 ;  /* 0x000000072e077221 */ /* 0x008fe20000000000 */
[----:B------:R-:W-:Y:S01]  /*c000*/  FADD R8, R47, R8 ;  /* 0x000000082f087221 */ /* 0x000fe20000000000 */
[----:B0-----:R-:W2:Y:S04]  /*c010*/  LDL.LU R150, [R1+0x12c] ;  /* 0x00012c0001967983 */ /* 0x001ea80000300800 */
[----:B------:R0:W-:Y:S01]  /*c020*/  STL [R1+0x470], R151 ;  /* 0x0004709701007387 */ /* 0x0001e20000100800 */
[----:B------:R-:W-:Y:S01]  /*c030*/  FADD R9, R48, R9 ;  /* 0x0000000930097221 */ /* 0x000fe20000000000 */
[----:B------:R-:W-:Y:S01]  /*c040*/  FADD R10, R49, R10 ;  /* 0x0000000a310a7221 */ /* 0x000fe20000000000 */
[----:B------:R-:W-:Y:S01]  /*c050*/  FADD R11, R50, R11 ;  /* 0x0000000b320b7221 */ /* 0x000fe20000000000 */
[----:B0-----:R-:W3:Y:S04]  /*c060*/  LDL.LU R151, [R1+0x128] ;  /* 0x0001280001977983 */ /* 0x001ee80000300800 */
[----:B------:R-:W4:Y:S04]  /*c070*/  LDL.LU R43, [R1+0x620] ;  /* 0x00062000012b7983 */ /* 0x000f280000300800 */
[----:B------:R-:W5:Y:S04]  /*c080*/  LDL.LU R44, [R1+0x61c] ;  /* 0x00061c00012c7983 */ /* 0x000f680000300800 */
[----:B------:R-:W4:Y:S04]  /*c090*/  LDL.LU R45, [R1+0x618] ;  /* 0x00061800012d7983 */ /* 0x000f280000300800 */
[----:B------:R-:W5:Y:S01]  /*c0a0*/  LDL.LU R46, [R1+0x614] ;  /* 0x00061400012e7983 */ /* 0x000f620000300800 */
[----:B------:R-:W-:-:S03]  /*c0b0*/  FADD R12, R51, R12 ;  /* 0x0000000c330c7221 */ /* 0x000fc60000000000 */
[----:B------:R-:W4:Y:S01]  /*c0c0*/  LDL.LU R47, [R1+0x610] ;  /* 0x00061000012f7983 */ /* 0x000f220000300800 */
[----:B------:R-:W-:-:S03]  /*c0d0*/  FADD R13, R52, R13 ;  /* 0x0000000d340d7221 */ /* 0x000fc60000000000 */
        /* <DEDUP_REMOVED lines=134> */
[----:B------:R-:W4:Y:S04]  /*c940*/  LDL.LU R115, [R1+0x500] ;  /* 0x0005000001737983 */ /* 0x000f280000300800 */
[----:B------:R-:W4:Y:S01]  /*c950*/  LDL.LU R116, [R1+0x4fc] ;  /* 0x0004fc0001747983 */ /* 0x000f220000300800 */
[----:B------:R-:W-:Y:S01]  /*c960*/  FADD R3, R2, R3 ;  /* 0x0000000302037221 */ /* 0x000fe20000000000 */
[----:B------:R-:W-:Y:S01]  /*c970*/  FADD R237, R120, R237 ;  /* 0x000000ed78ed7221 */ /* 0x000fe20000000000 */
[----:B------:R-:W-:Y:S01]  /*c980*/  FADD R236, R121, R236 ;  /* 0x000000ec79ec7221 */ /* 0x000fe20000000000 */
[----:B------:R-:W5:Y:S01]  /*c990*/  LDL.LU R117, [R1+0x1b4] ;  /* 0x0001b40001757983 */ /* 0x000f620000300800 */
[----:B------:R-:W-:Y:S01]  /*c9a0*/  FADD R235, R122, R235 ;  /* 0x000000eb7aeb7221 */ /* 0x000fe20000000000 */
[----:B------:R-:W-:Y:S01]  /*c9b0*/  FADD R234, R123, R234 ;  /* 0x000000ea7bea7221 */ /* 0x000fe20000000000 */
[----:B------:R-:W-:Y:S01]  /*c9c0*/  FADD R233, R124, R233 ;  /* 0x000000e97ce97221 */ /* 0x000fe20000000000 */
[----:B------:R0:W-:Y:S01]  /*c9d0*/  STL [R1+0x200], R118 ;  /* 0x0002007601007387 */ /* 0x0001e20000100800 */
        /* <DEDUP_REMOVED lines=11> */
[----:B0-----:R-:W4:Y:S01]  /*ca90*/  LDL.LU R118, [R1+0x1b8] ;  /* 0x0001b80001767983 */ /* 0x001f220000300800 */
[----:B------:R-:W-:Y:S01]  /*caa0*/  FADD R217, R140, R217 ;  /* 0x000000d98cd97221 */ /* 0x000fe20000000000 */
[----:B------:R-:W-:Y:S01]  /*cab0*/  FADD R223, R134, R223 ;  /* 0x000000df86df7221 */ /* 0x000fe20000000000 */
[----:B------:R-:W-:Y:S01]  /*cac0*/  FADD R216, R141, R216 ;  /* 0x000000d88dd87221 */ /* 0x000fe20000000000 */
[----:B------:R0:W-:Y:S01]  /*cad0*/  STL [R1+0x208], R3 ;  /* 0x0002080301007387 */ /* 0x0001e20000100800 */
[----:B------:R-:W-:Y:S01]  /*cae0*/  FADD R222, R135, R222 ;  /* 0x000000de87de7221 */ /* 0x000fe20000000000 */
[----:B------:R-:W-:Y:S01]  /*caf0*/  FADD R215, R142, R215 ;  /* 0x000000d78ed77221 */ /* 0x000fe20000000000 */
[----:B------:R-:W-:Y:S01]  /*cb00*/  FADD R221, R136, R221 ;  /* 0x000000dd88dd7221 */ /* 0x000fe20000000000 */
[----:B-1----:R-:W4:Y:S01]  /*cb10*/  LDL.LU R0, [R1+0x210] ;  /* 0x0002100001007983 */ /* 0x002f220000300800 */
[----:B------:R-:W-:Y:S01]  /*cb20*/  FADD R214, R143, R214 ;  /* 0x000000d68fd67221 */ /* 0x000fe20000000000 */
[----:B------:R-:W-:Y:S01]  /*cb30*/  FADD R220, R137, R220 ;  /* 0x000000dc89dc7221 */ /* 0x000fe20000000000 */
[----:B------:R-:W-:Y:S01]  /*cb40*/  FADD R213, R144, R213 ;  /* 0x000000d590d57221 */ /* 0x000fe20000000000 */
[----:B------:R-:W4:Y:S01]  /*cb50*/  LDL.LU R119, [R1+0x1bc] ;  /* 0x0001bc0001777983 */ /* 0x000f220000300800 */
[----:B------:R-:W-:Y:S01]  /*cb60*/  FADD R219, R138, R219 ;  /* 0x000000db8adb7221 */ /* 0x000fe20000000000 */
[----:B------:R-:W-:Y:S01]  /*cb70*/  FADD R212, R145, R212 ;  /* 0x000000d491d47221 */ /* 0x000fe20000000000 */
[----:B------:R-:W-:Y:S01]  /*cb80*/  FADD R218, R139, R218 ;  /* 0x000000da8bda7221 */ /* 0x000fe20000000000 */
[----:B------:R-:W4:Y:S01]  /*cb90*/  LDL.LU R2, [R1+0x214] ;  /* 0x0002140001027983 */ /* 0x000f220000300800 */
[----:B------:R-:W-:Y:S01]  /*cba0*/  FADD R211, R146, R211 ;  /* 0x000000d392d37221 */ /* 0x000fe20000000000 */
[----:B---3--:R-:W-:Y:S01]  /*cbb0*/  FADD R206, R151, R206 ;  /* 0x000000ce97ce7221 */ /* 0x008fe20000000000 */
[----:B------:R-:W-:Y:S01]  /*cbc0*/  FADD R210, R147, R210 ;  /* 0x000000d293d27221 */ /* 0x000fe20000000000 */
[----:B------:R-:W3:Y:S01]  /*cbd0*/  LDL.LU R120, [R1+0x1c0] ;  /* 0x0001c00001787983 */ /* 0x000ee20000300800 */
[----:B--2---:R-:W-:Y:S01]  /*cbe0*/  FADD R207, R150, R207 ;  /* 0x000000cf96cf7221 */ /* 0x004fe20000000000 */
[----:B------:R-:W-:-:S02]  /*cbf0*/  FADD R209, R148, R209 ;  /* 0x000000d194d17221 */ /* 0x000fc40000000000 */
[----:B0-----:R-:W3:Y:S04]  /*cc00*/  LDL.LU R3, [R1+0x218] ;  /* 0x0002180001037983 */ /* 0x001ee80000300800 */
[----:B------:R-:W2:Y:S04]  /*cc10*/  LDL.LU R121, [R1+0x1c4] ;  /* 0x0001c40001797983 */ /* 0x000ea80000300800 */
        /* <DEDUP_REMOVED lines=28> */
[----:B------:R-:W2:Y:S01]  /*cde0*/  LDL.LU R148, [R1+0x254] ;  /* 0x0002540001947983 */ /* 0x000ea20000300800 */
[----:B-----5:R-:W-:-:S03]  /*cdf0*/  FADD R149, R117, R149 ;  /* 0x0000009575957221 */ /* 0x020fc60000000000 */
[----:B------:R-:W5:Y:S04]  /*ce00*/  LDL.LU R117, [R1+0x4f8] ;  /* 0x0004f80001757983 */ /* 0x000f680000300800 */
[----:B------:R0:W-:Y:S04]  /*ce10*/  STL [R1+0x20c], R149 ;  /* 0x00020c9501007387 */ /* 0x0001e80000100800 */
[----:B0-----:R-:W5:Y:S01]  /*ce20*/  LDL.LU R149, [R1+0x258] ;  /* 0x0002580001957983 */ /* 0x001f620000300800 */
[----:B----4-:R-:W-:-:S03]  /*ce30*/  FADD R0, R118, R0 ;  /* 0x0000000076007221 */ /* 0x010fc60000000000 */
[----:B------:R-:W4:Y:S01]  /*ce40*/  LDL.LU R118, [R1+0x4f4] ;  /* 0x0004f40001767983 */ /* 0x000f220000300800 */
[----:B------:R-:W-:-:S03]  /*ce50*/  FADD R2, R119, R2 ;  /* 0x0000000277027221 */ /* 0x000fc60000000000 */
[----:B------:R0:W-:Y:S01]  /*ce60*/  STL [R1+0x210], R0 ;  /* 0x0002100001007387 */ /* 0x0001e20000100800 */
[----:B---3--:R-:W-:-:S03]  /*ce70*/  FADD R3, R120, R3 ;  /* 0x0000000378037221 */ /* 0x008fc60000000000 */
[----:B0-----:R-:W3:Y:S04]  /*ce80*/  LDL.LU R0, [R1+0x25c] ;  /* 0x00025c0001007983 */ /* 0x001ee80000300800 */
[----:B------:R-:W4:Y:S01]  /*ce90*/  LDL.LU R119, [R1+0x4f0] ;  /* 0x0004f00001777983 */ /* 0x000f220000300800 */
[----:B--2---:R-:W-:-:S03]  /*cea0*/  FADD R122, R121, R122 ;  /* 0x0000007a797a7221 */ /* 0x004fc60000000000 */
[----:B------:R0:W-:Y:S01]  /*ceb0*/  STL [R1+0x214], R2 ;  /* 0x0002140201007387 */ /* 0x0001e20000100800 */
[----:B------:R-:W-:-:S03]  /*cec0*/  FADD R124, R123, R124 ;  /* 0x0000007c7b7c7221 */ /* 0x000fc60000000000 */
[----:B0-----:R-:W2:Y:S04]  /*ced0*/  LDL.LU R2, [R1+0x260] ;  /* 0x0002600001027983 */ /* 0x001ea80000300800 */
[----:B------:R-:W4:Y:S04]  /*cee0*/  LDL.LU R120, [R1+0x4ec] ;  /* 0x0004ec0001787983 */ /* 0x000f280000300800 */
[----:B------:R0:W-:Y:S01]  /*cef0*/  STL [R1+0x218], R3 ;  /* 0x0002180301007387 */ /* 0x0001e20000100800 */
[----:B------:R-:W-:Y:S01]  /*cf00*/  FADD R126, R125, R126 ;  /* 0x0000007e7d7e7221 */ /* 0x000fe20000000000 */
[----:B------:R-:W-:-:S02]  /*cf10*/  FADD R128, R127, R128 ;  /* 0x000000807f807221 */ /* 0x000fc40000000000 */
[----:B0-----:R-:W4:Y:S04]  /*cf20*/  LDL.LU R3, [R1+0x264] ;  /* 0x0002640001037983 */ /* 0x001f280000300800 */
[----:B------:R-:W4:Y:S04]  /*cf30*/  LDL.LU R121, [R1+0x4e8] ;  /* 0x0004e80001797983 */ /* 0x000f280000300800 */
[----:B------:R0:W-:Y:S01]  /*cf40*/  STL [R1+0x21c], R122 ;  /* 0x00021c7a01007387 */ /* 0x0001e20000100800 */
[----:B------:R-:W-:-:S03]  /*cf50*/  FADD R130, R129, R130 ;  /* 0x0000008281827221 */ /* 0x000fc60000000000 */
        /* <DEDUP_REMOVED lines=42> */
[----:B------:R0:W-:Y:S04]  /*d200*/  STL [R1+0x248], R145 ;  /* 0x0002489101007387 */ /* 0x0001e80000100800 */
[----:B0-----:R-:W4:Y:S04]  /*d210*/  LDL.LU R145, [R1+0x27c] ;  /* 0x00027c0001917983 */ /* 0x001f280000300800 */
[----:B------:R-:W4:Y:S04]  /*d220*/  LDL.LU R139, [R1+0x4a0] ;  /* 0x0004a000018b7983 */ /* 0x000f280000300800 */
[----:B------:R0:W-:Y:S04]  /*d230*/  STL [R1+0x24c], R146 ;  /* 0x00024c9201007387 */ /* 0x0001e80000100800 */
[----:B0-----:R-:W4:Y:S04]  /*d240*/  LDL.LU R146, [R1+0x280] ;  /* 0x0002800001927983 */ /* 0x001f280000300800 */
[----:B------:R0:W-:Y:S01]  /*d250*/  STL [R1+0x250], R147 ;  /* 0x0002509301007387 */ /* 0x0001e20000100800 */
[----:B-----5:R-:W-:-:S03]  /*d260*/  FADD R149, R24, R149 ;  /* 0x0000009518957221 */ /* 0x020fc60000000000 */
[----:B0-----:R-:W5:Y:S04]  /*d270*/  LDL.LU R147, [R1+0x284] ;  /* 0x0002840001937983 */ /* 0x001f680000300800 */
[----:B------:R0:W-:Y:S04]  /*d280*/  STL [R1+0x254], R148 ;  /* 0x0002549401007387 */ /* 0x0001e80000100800 */
[----:B0-----:R-:W5:Y:S04]  /*d290*/  LDL.LU R148, [R1+0x288] ;  /* 0x0002880001947983 */ /* 0x001f680000300800 */
[----:B------:R0:W-:Y:S04]  /*d2a0*/  STL [R1+0x258], R149 ;  /* 0x0002589501007387 */ /* 0x0001e80000100800 */
[----:B0-----:R-:W5:Y:S04]  /*d2b0*/  LDL.LU R149, [R1+0x28c] ;  /* 0x00028c0001957983 */ /* 0x001f680000300800 */
[----:B------:R-:W5:Y:S04]  /*d2c0*/  LDL.LU R150, [R1+0x290] ;  /* 0x0002900001967983 */ /* 0x000f680000300800 */
[----:B------:R-:W5:Y:S01]  /*d2d0*/  LDL.LU R151, [R1+0x294] ;  /* 0x0002940001977983 */ /* 0x000f620000300800 */
[----:B---3--:R-:W-:Y:S01]  /*d2e0*/  FADD R0, R25, R0 ;  /* 0x0000000019007221 */ /* 0x008fe20000000000 */
[----:B--2---:R-:W-:-:S04]  /*d2f0*/  FADD R2, R26, R2 ;  /* 0x000000021a027221 */ /* 0x004fc80000000000 */
[----:B------:R0:W-:Y:S01]  /*d300*/  STL [R1+0x25c], R0 ;  /* 0x00025c0001007387 */ /* 0x0001e20000100800 */
[----:B----4-:R-:W-:-:S03]  /*d310*/  FADD R3, R27, R3 ;  /* 0x000000031b037221 */ /* 0x010fc60000000000 */
[----:B------:R-:W2:Y:S04]  /*d320*/  LDL.LU R27, [R1+0x2c8] ;  /* 0x0002c800011b7983 */ /* 0x000ea80000300800 */
[----:B------:R1:W-:Y:S04]  /*d330*/  STL [R1+0x260], R2 ;  /* 0x0002600201007387 */ /* 0x0003e80000100800 */
[----:B------:R-:W3:Y:S04]  /*d340*/  LDL.LU R26, [R1+0x2cc] ;  /* 0x0002cc00011a7983 */ /* 0x000ee80000300800 */
[----:B------:R-:W4:Y:S04]  /*d350*/  LDL.LU R25, [R1+0x2d0] ;  /* 0x0002d00001197983 */ /* 0x000f280000300800 */
[----:B------:R1:W-:Y:S04]  /*d360*/  STL [R1+0x264], R3 ;  /* 0x0002640301007387 */ /* 0x0003e80000100800 */
[----:B------:R-:W4:Y:S04]  /*d370*/  LDL.LU R24, [R1+0x2d4] ;  /* 0x0002d40001187983 */ /* 0x000f280000300800 */
[----:B0-----:R-:W4:Y:S04]  /*d380*/  LDL.LU R0, [R1+0x2d8] ;  /* 0x0002d80001007983 */ /* 0x001f280000300800 */
[----:B-1----:R-:W4:Y:S04]  /*d390*/  LDL.LU R2, [R1+0x2dc] ;  /* 0x0002dc0001027983 */ /* 0x002f280000300800 */
[----:B------:R-:W4:Y:S01]  /*d3a0*/  LDL.LU R3, [R1+0x2e0] ;  /* 0x0002e00001037983 */ /* 0x000f220000300800 */
[----:B------:R-:W-:-:S05]  /*d3b0*/  FADD R140, R28, R140 ;  /* 0x0000008c1c8c7221 */ /* 0x000fca0000000000 */
[----:B------:R0:W-:Y:S04]  /*d3c0*/  STL [R1+0x268], R140 ;  /* 0x0002688c01007387 */ /* 0x0001e80000100800 */
[----:B0-----:R-:W4:Y:S01]  /*d3d0*/  LDL.LU R140, [R1+0x49c] ;  /* 0x00049c00018c7983 */ /* 0x001f220000300800 */
[----:B------:R-:W-:-:S03]  /*d3e0*/  FADD R141, R29, R141 ;  /* 0x0000008d1d8d7221 */ /* 0x000fc60000000000 */
[----:B------:R-:W4:Y:S04]  /*d3f0*/  LDL.LU R28, [R1+0x2c4] ;  /* 0x0002c400011c7983 */ /* 0x000f280000300800 */
        /* <DEDUP_REMOVED lines=20> */
[----:B------:R0:W-:Y:S01]  /*d540*/  STL [R1+0x280], R146 ;  /* 0x0002809201007387 */ /* 0x0001e20000100800 */
[----:B-----5:R-:W-:-:S03]  /*d550*/  FADD R147, R35, R147 ;  /* 0x0000009323937221 */ /* 0x020fc60000000000 */
[----:B0-----:R-:W5:Y:S04]  /*d560*/  LDL.LU R146, [R1+0x484] ;  /* 0x0004840001927983 */ /* 0x001f680000300800 */
[----:B------:R-:W5:Y:S04]  /*d570*/  LDL.LU R34, [R1+0x2ac] ;  /* 0x0002ac0001227983 */ /* 0x000f680000300800 */
[----:B------:R0:W-:Y:S01]  /*d580*/  STL [R1+0x284], R147 ;  /* 0x0002849301007387 */ /* 0x0001e20000100800 */
[----:B------:R-:W-:-:S03]  /*d590*/  FADD R148, R36, R148 ;  /* 0x0000009424947221 */ /* 0x000fc60000000000 */
[----:B0-----:R-:W5:Y:S04]  /*d5a0*/  LDL.LU R147, [R1+0x480] ;  /* 0x0004800001937983 */ /* 0x001f680000300800 */
[----:B------:R-:W5:Y:S01]  /*d5b0*/  LDL.LU R35, [R1+0x2a8] ;  /* 0x0002a80001237983 */ /* 0x000f620000300800 */
[----:B------:R-:W-:-:S03]  /*d5c0*/  FADD R149, R37, R149 ;  /* 0x0000009525957221 */ /* 0x000fc60000000000 */
[----:B------:R0:W-:Y:S01]  /*d5d0*/  STL [R1+0x288], R148 ;  /* 0x0002889401007387 */ /* 0x0001e20000100800 */
[----:B------:R-:W-:Y:S01]  /*d5e0*/  FADD R150, R38, R150 ;  /* 0x0000009626967221 */ /* 0x000fe20000000000 */
[----:B------:R-:W-:Y:S02]  /*d5f0*/  FADD R151, R39, R151 ;  /* 0x0000009727977221 */ /* 0x000fe40000000000 */
[----:B0-----:R-:W5:Y:S04]  /*d600*/  LDL.LU R148, [R1+0x47c] ;  /* 0x00047c0001947983 */ /* 0x001f680000300800 */
[----:B------:R-:W5:Y:S04]  /*d610*/  LDL.LU R36, [R1+0x2a4] ;  /* 0x0002a40001247983 */ /* 0x000f680000300800 */
[----:B------:R0:W-:Y:S04]  /*d620*/  STL [R1+0x28c], R149 ;  /* 0x00028c9501007387 */ /* 0x0001e80000100800 */
[----:B0-----:R-:W5:Y:S04]  /*d630*/  LDL.LU R149, [R1+0x478] ;  /* 0x0004780001957983 */ /* 0x001f680000300800 */
[----:B------:R-:W5:Y:S04]  /*d640*/  LDL.LU R37, [R1+0x2a0] ;  /* 0x0002a00001257983 */ /* 0x000f680000300800 */
[----:B------:R0:W-:Y:S04]  /*d650*/  STL [R1+0x290], R150 ;  /* 0x0002909601007387 */ /* 0x0001e80000100800 */
[----:B0-----:R-:W5:Y:S04]  /*d660*/  LDL.LU R150, [R1+0x474] ;  /* 0x0004740001967983 */ /* 0x001f680000300800 */
[----:B------:R-:W5:Y:S04]  /*d670*/  LDL.LU R38, [R1+0x29c] ;  /* 0x00029c0001267983 */ /* 0x000f680000300800 */
[----:B------:R0:W-:Y:S04]  /*d680*/  STL [R1+0x294], R151 ;  /* 0x0002949701007387 */ /* 0x0001e80000100800 */
[----:B0-----:R-:W5:Y:S04]  /*d690*/  LDL.LU R151, [R1+0x470] ;  /* 0x0004700001977983 */ /* 0x001f680000300800 */
[----:B------:R-:W5:Y:S01]  /*d6a0*/  LDL.LU R39, [R1+0x298] ;  /* 0x0002980001277983 */ /* 0x000f620000300800 */
[----:B--2---:R-:W-:Y:S01]  /*d6b0*/  FADD R27, R52, R27 ;  /* 0x0000001b341b7221 */ /* 0x004fe20000000000 */
[----:B---3--:R-:W-:Y:S01]  /*d6c0*/  FADD R26, R53, R26 ;  /* 0x0000001a351a7221 */ /* 0x008fe20000000000 */
[----:B----4-:R-:W-:Y:S01]  /*d6d0*/  FADD R25, R54, R25 ;  /* 0x0000001936197221 */ /* 0x010fe20000000000 */
[----:B------:R-:W-:Y:S01]  /*d6e0*/  FADD R24, R55, R24 ;  /* 0x0000001837187221 */ /* 0x000fe20000000000 */
        /* <DEDUP_REMOVED lines=9> */
[----:B-----5:R-:W-:Y:S01]  /*d780*/  FADD R34, R45, R34 ;  /* 0x000000222d227221 */ /* 0x020fe20000000000 */
[----:B------:R-:W-:Y:S01]  /*d790*/  FADD R35, R44, R35 ;  /* 0x000000232c237221 */ /* 0x000fe20000000000 */
[----:B------:R-:W-:Y:S01]  /*d7a0*/  FADD R36, R43, R36 ;  /* 0x000000242b247221 */ /* 0x000fe20000000000 */
[----:B------:R-:W-:Y:S01]  /*d7b0*/  FADD R37, R42, R37 ;  /* 0x000000252a257221 */ /* 0x000fe20000000000 */
[----:B------:R-:W-:Y:S01]  /*d7c0*/  FADD R38, R41, R38 ;  /* 0x0000002629267221 */ /* 0x000fe20000000000 */
[----:B------:R-:W-:-:S05]  /*d7d0*/  FADD R39, R40, R39 ;  /* 0x0000002728277221 */ /* 0x000fca0000000000 */
[----:B------:R0:W-:Y:S04]  /*d7e0*/  STL [R1+0x298], R39 ;  /* 0x0002982701007387 */ /* 0x0001e80000100800 */
        /* <DEDUP_REMOVED lines=15> */
[----:B------:R-:W5:Y:S04]  /*d8e0*/  LDL.LU R51, [R1+0x2e4] ;  /* 0x0002e40001337983 */ /* 0x000f680000300800 */
[----:B------:R5:W-:Y:S04]  /*d8f0*/  STL [R1+0x2d8], R0 ;  /* 0x0002d80001007387 */ /* 0x000be80000100800 */
[----:B------:R-:W5:Y:S04]  /*d900*/  LDL.LU R50, [R1+0x2e8] ;  /* 0x0002e80001327983 */ /* 0x000f680000300800 */
[----:B------:R5:W-:Y:S04]  /*d910*/  STL [R1+0x2dc], R2 ;  /* 0x0002dc0201007387 */ /* 0x000be80000100800 */
[----:B------:R-:W5:Y:S04]  /*d920*/  LDL.LU R49, [R1+0x2ec] ;  /* 0x0002ec0001317983 */ /* 0x000f680000300800 */
[----:B------:R5:W-:Y:S04]  /*d930*/  STL [R1+0x2e0], R3 ;  /* 0x0002e00301007387 */ /* 0x000be80000100800 */
[----:B------:R-:W5:Y:S04]  /*d940*/  LDL.LU R48, [R1+0x2f0] ;  /* 0x0002f00001307983 */ /* 0x000f680000300800 */
        /* <DEDUP_REMOVED lines=8> */
[----:B0-----:R-:W5:Y:S04]  /*d9d0*/  LDL.LU R39, [R1+0x314] ;  /* 0x0003140001277983 */ /* 0x001f680000300800 */
[----:B-1----:R-:W5:Y:S04]  /*d9e0*/  LDL.LU R38, [R1+0x318] ;  /* 0x0003180001267983 */ /* 0x002f680000300800 */
[----:B--2---:R-:W2:Y:S04]  /*d9f0*/  LDL.LU R37, [R1+0x31c] ;  /* 0x00031c0001257983 */ /* 0x004ea80000300800 */
[----:B---3--:R-:W3:Y:S04]  /*da00*/  LDL.LU R36, [R1+0x320] ;  /* 0x0003200001247983 */ /* 0x008ee80000300800 */
[----:B----4-:R-:W4:Y:S04]  /*da10*/  LDL.LU R35, [R1+0x324] ;  /* 0x0003240001237983 */ /* 0x010f280000300800 */
[----:B-----5:R-:W5:Y:S04]  /*da20*/  LDL.LU R34, [R1+0x328] ;  /* 0x0003280001227983 */ /* 0x020f680000300800 */
        /* <DEDUP_REMOVED lines=12> */
[----:B------:R-:W5:Y:S01]  /*daf0*/  LDL.LU R3, [R1+0x35c] ;  /* 0x00035c0001037983 */ /* 0x000f620000300800 */
[----:B------:R-:W-:Y:S01]  /*db00*/  FADD R51, R59, R51 ;  /* 0x000000333b337221 */ /* 0x000fe20000000000 */
[----:B------:R-:W-:-:S04]  /*db10*/  FADD R50, R60, R50 ;  /* 0x000000323c327221 */ /* 0x000fc80000000000 */
        /* <DEDUP_REMOVED lines=25> */
[----:B--2---:R-:W-:-:S03]  /*dcb0*/  FADD R37, R73, R37 ;  /* 0x0000002549257221 */ /* 0x004fc60000000000 */
[----:B------:R2:W-:Y:S01]  /*dcc0*/  STL [R1+0x318], R38 ;  /* 0x0003182601007387 */ /* 0x0005e20000100800 */
[----:B---3--:R-:W-:-:S03]  /*dcd0*/  FADD R36, R74, R36 ;  /* 0x000000244a247221 */ /* 0x008fc60000000000 */
[----:B------:R3:W-:Y:S01]  /*dce0*/  STL [R1+0x31c], R37 ;  /* 0x00031c2501007387 */ /* 0x0007e20000100800 */
[----:B----4-:R-:W-:-:S03]  /*dcf0*/  FADD R35, R75, R35 ;  /* 0x000000234b237221 */ /* 0x010fc60000000000 */
[----:B------:R4:W-:Y:S01]  /*dd00*/  STL [R1+0x320], R36 ;  /* 0x0003202401007387 */ /* 0x0009e20000100800 */
[----:B-----5:R-:W-:-:S03]  /*dd10*/  FADD R34, R76, R34 ;  /* 0x000000224c227221 */ /* 0x020fc60000000000 */
        /* <DEDUP_REMOVED lines=24> */
[----:B0-----:R-:W5:Y:S01]  /*dea0*/  LDL.LU R51, [R1+0x360] ;  /* 0x0003600001337983 */ /* 0x001f620000300800 */
[----:B------:R-:W-:-:S03]  /*deb0*/  FADD R3, R89, R3 ;  /* 0x0000000359037221 */ /* 0x000fc60000000000 */
[----:B------:R0:W-:Y:S04]  /*dec0*/  STL [R1+0x354], R0 ;  /* 0x0003540001007387 */ /* 0x0001e80000100800 */
[----:B-1----:R-:W5:Y:S04]  /*ded0*/  LDL.LU R50, [R1+0x364] ;  /* 0x0003640001327983 */ /* 0x002f680000300800 */
        /* <DEDUP_REMOVED lines=181> */
[----:B------:R-:W-:Y:S01]  /*ea30*/  FADD R2, R150, R2 ;  /* 0x0000000296027221 */ /* 0x000fe20000000000 */
[----:B------:R-:W-:-:S05]  /*ea40*/  FADD R3, R3, R151 ;  /* 0x0000009703037221 */ /* 0x000fca0000000000 */
[----:B------:R0:W-:Y:S04]  /*ea50*/  STL [R1+0x454], R3 ;  /* 0x0004540301007387 */ /* 0x0001e80000100800 */
[----:B------:R0:W-:Y:S04]  /*ea60*/  STL [R1+0x44c], R0 ;  /* 0x00044c0001007387 */ /* 0x0001e80000100800 */
[----:B------:R0:W-:Y:S02]  /*ea70*/  STL [R1+0x450], R2 ;  /* 0x0004500201007387 */ /* 0x0001e40000100800 */
.L_x_29:
[----:B0-----:R-:W0:Y:S02]  /*ea80*/  LDC R0, c[0x0][0x28c] ;  /* 0x0000a300ff007b82 */ /* 0x001e240000000800 */
[----:B0-----:R-:W-:-:S13]  /*ea90*/  ISETP.GE.AND P0, PT, R0, 0x1, PT ;  /* 0x000000010000780c */ /* 0x001fda0003f06270 */
[----:B------:R-:W-:Y:S05]  /*eaa0*/  @!P0 BRA `(.L_x_30) ;  /* 0x00000000004c8947 */ /* 0x000fea0003800000 */
[----:B------:R-:W-:-:S06]  /*eab0*/  UISETP.NE.AND UP0, UPT, UR24, 0x3, UPT ;  /* 0x000000031800788c */ /* 0x000fcc000bf05270 */
[----:B------:R-:W-:-:S13]  /*eac0*/  PLOP3.LUT P0, PT, PT, PT, UP0, 0x80, 0x0 ;  /* 0x000000000000781c */ /* 0x000fda0003f0f008 */
[----:B------:R-:W-:Y:S05]  /*ead0*/  @!P0 BRA `(.L_x_31) ;  /* 0x0000000000048947 */ /* 0x000fea0003800000 */
[----:B------:R-:W-:Y:S01]  /*eae0*/  BPT.TRAP 0x1 ;  /* 0x000000040000795c */ /* 0x000fe20000300000 */
.L_x_31:
[----:B------:R-:W-:-:S04]  /*eaf0*/  UISETP.LT.AND UP0, UPT, UR9, 0x1, UPT ;  /* 0x000000010900788c */ /* 0x000fc8000bf01270 */
[----:B------:R-:W-:Y:S02]  /*eb00*/  USEL UR8, UR9, 0x1, UP0 ;  /* 0x0000000109087887 */ /* 0x000fe40008000000 */
[----:B------:R-:W-:Y:S02]  /*eb10*/  UISETP.GT.U32.AND UP0, UPT, UR13, 0x1, UPT ;  /* 0x000000010d00788c */ /* 0x000fe4000bf04070 */
[----:B------:R-:W-:-:S04]  /*eb20*/  UIADD3 UR8, UR5, UR9, -UR8 ;  /* 0x0000000905087290 */ /* 0x000fc8000fffe808 */
[----:B------:R-:W-:Y:S01]  /*eb30*/  USHF.R.U32.HI UR6, URZ, 0x1, UR8 ;  /* 0x000000013f067899 */ /* 0x000fe20008011608 */
[----:B------:R-:W-:-:S03]  /*eb40*/  PLOP3.LUT P0, PT, PT, PT, UP0, 0x80, 0x0 ;  /* 0x000000000000781c */ /* 0x000fc60003f0f008 */
[----:B------:R-:W-:-:S04]  /*eb50*/  UIMAD.WIDE.U32 UR6, UR6, -0x6db6db6d, URZ ;  /* 0x92492493060678a5 */ /* 0x000fc8000f8e003f */
[----:B------:R-:W-:-:S04]  /*eb60*/  USHF.R.U32.HI UR6, URZ, 0x2, UR7 ;  /* 0x000000023f067899 */ /* 0x000fc80008011607 */
[----:B------:R-:W-:-:S04]  /*eb70*/  UIMAD UR8, UR6, -0xe, UR8 ;  /* 0xfffffff2060878a4 */ /* 0x000fc8000f8e0208 */
[----:B------:R-:W-:-:S04]  /*eb80*/  ULEA UR8, UR8, UR11, 0x3 ;  /* 0x0000000b08087291 */ /* 0x000fc8000f8e183f */
[----:B------:R-:W-:-:S04]  /*eb90*/  UIADD3 UR8, UR8, 0x70, URZ ;  /* 0x0000007008087890 */ /* 0x000fc8000fffe03f */
[----:B------:R-:W-:-:S09]  /*eba0*/  UPRMT UR8, URZ, 0x654, UR8 ;  /* 0x000006543f087896 */ /* 0x000fd20008000008 */
[----:B------:R-:W-:Y:S01]  /*ebb0*/  SYNCS.ARRIVE.TRANS64.RED.A1T0 RZ, [UR8], RZ ;  /* 0x000000ffffff79a7 */ /* 0x000fe20008100408 */
[----:B------:R-:W-:Y:S05]  /*ebc0*/  @P0 BRA `(.L_x_30) ;  /* 0x0000000000040947 */ /* 0x000fea0003800000 */
[----:B------:R-:W-:Y:S01]  /*ebd0*/  BPT.TRAP 0x1 ;  /* 0x000000040000795c */ /* 0x000fe20000300000 */
.L_x_30:
[----:B------:R-:W4:Y:S01]  /*ebe0*/  LDL.LU R26, [R1+0x464] ;  /* 0x00046400011a7983 */ /* 0x000f220000300800 */
[----:B------:R-:W0:Y:S01]  /*ebf0*/  LDC R3, c[0x0][0x288] ;  /* 0x0000a200ff037b82 */ /* 0x000e220000000800 */
[----:B------:R-:W5:Y:S01]  /*ec00*/  S2R R25, SR_TID.X ;  /* 0x0000000000197919 */ /* 0x000f620000002100 */
[----:B------:R-:W-:Y:S02]  /*ec10*/  UIADD3 UR11, UR9, UR5, URZ ;  /* 0x00000005090b7290 */ /* 0x000fe4000fffe03f */
[----:B------:R-:W-:Y:S01]  /*ec20*/  USHF.R.S32.HI UR12, URZ, 0x1f, UR10 ;  /* 0x0000001f3f0c7899 */ /* 0x000fe2000801140a */
[----:B------:R-:W2:Y:S01]  /*ec30*/  LDL.LU R24, [R1+0x460] ;  /* 0x0004600001187983 */ /* 0x000ea20000300800 */
[----:B------:R-:W-:Y:S01]  /*ec40*/  UISETP.GT.U32.AND UP0, UPT, UR11, 0xd, UPT ;  /* 0x0000000d0b00788c */ /* 0x000fe2000bf04070 */
[----:B------:R-:W-:Y:S01]  /*ec50*/  IMAD.MOV.U32 R39, RZ, RZ, -0x1 ;  /* 0xffffffffff277424 */ /* 0x000fe200078e00ff */
[----:B------:R-:W-:Y:S01]  /*ec60*/  ULDC UR6, c[0x0][0x284] ;  /* 0x0000a10000067ab9 */ /* 0x000fe20000000800 */
[----:B------:R-:W-:Y:S01]  /*ec70*/  ULDC.64 UR14, c[0x0][0x5d0] ;  /* 0x00017400000e7ab9 */ /* 0x000fe20000000a00 */
[----:B------:R-:W-:-:S02]  /*ec80*/  UISETP.LT.U32.AND UP0, UPT, UR9, 0xe, UP0 ;  /* 0x0000000e0900788c */ /* 0x000fc40008701070 */
[----:B------:R-:W-:Y:S02]  /*ec90*/  UIMAD UR5, UR12, UR14, URZ ;  /* 0x0000000e0c0572a4 */ /* 0x000fe4000f8e023f */
[----:B------:R-:W-:Y:S02]  /*eca0*/  UISETP.GE.U32.AND UP1, UPT, UR9, 0xe, UPT ;  /* 0x0000000e0900788c */ /* 0x000fe4000bf26070 */
[----:B------:R-:W-:Y:S02]  /*ecb0*/  UIMAD UR8, UR10, UR15, UR5 ;  /* 0x0000000f0a0872a4 */ /* 0x000fe4000f8e0205 */
[----:B------:R-:W-:-:S04]  /*ecc0*/  USEL UR5, URZ, 0x1, !UP0 ;  /* 0x000000013f057887 */ /* 0x000fc8000c000000 */
[----:B------:R-:W-:Y:S01]  /*ecd0*/  ULOP3.LUT UR4, UR4, UR5, URZ, 0x3c, !UPT ;  /* 0x0000000504047292 */ /* 0x000fe2000f8e3c3f */
[C---:B-----5:R-:W-:Y:S01]  /*ece0*/  LOP3.LUT R2, R25.reuse, 0x3, RZ, 0xc0, !PT ;  /* 0x0000000319027812 */ /* 0x060fe200078ec0ff */
[----:B------:R-:W-:Y:S01]  /*ecf0*/  IMAD.SHL.U32 R30, R25, 0x2, RZ ;  /* 0x00000002191e7824 */ /* 0x000fe200078e00ff */
[----:B------:R-:W-:-:S03]  /*ed00*/  SHF.R.U32.HI R32, RZ, 0x7, R25 ;  /* 0x00000007ff207819 */ /* 0x000fc60000011619 */
[----:B0-----:R-:W-:Y:S01]  /*ed10*/  IMAD R2, R2, -0x2, R3 ;  /* 0xfffffffe02027824 */ /* 0x001fe200078e0203 */
[----:B------:R-:W-:Y:S02]  /*ed20*/  LOP3.LUT R32, R32, 0x1, RZ, 0xc0, !PT ;  /* 0x0000000120207812 */ /* 0x000fe400078ec0ff */
[----:B------:R-:W-:-:S03]  /*ed30*/  LOP3.LUT R30, R30, 0x6, RZ, 0xc0, !PT ;  /* 0x000000061e1e7812 */ /* 0x000fc600078ec0ff */
[----:B------:R-:W-:Y:S02]  /*ed40*/  IMAD.SHL.U32 R33, R32, 0x40, RZ ;  /* 0x0000004020217824 */ /* 0x000fe400078e00ff */
[----:B----4-:R-:W-:-:S04]  /*ed50*/  IMAD.WIDE R34, R26, 0x100, RZ ;  /* 0x000001001a227825 */ /* 0x010fc800078e02ff */
[----:B--2---:R-:W-:Y:S01]  /*ed60*/  IMAD.SHL.U32 R0, R24, 0x100, RZ ;  /* 0x0000010018007824 */ /* 0x004fe200078e00ff */
[----:B------:R-:W-:Y:S01]  /*ed70*/  PRMT R30, R30, 0x6540, R24 ;  /* 0x000065401e1e7816 */ /* 0x000fe20000000018 */
[----:B------:R-:W-:-:S03]  /*ed80*/  IMAD.U32 R24, RZ, RZ, UR14 ;  /* 0x0000000eff187e24 */ /* 0x000fc6000f8e00ff */
[----:B------:R-:W-:Y:S01]  /*ed90*/  ISETP.GE.AND P0, PT, R0, R3, PT ;  /* 0x000000030000720c */ /* 0x000fe20003f06270 */
[----:B------:R-:W-:Y:S01]  /*eda0*/  IMAD.IADD R0, R2, 0x1, -R0 ;  /* 0x0000000102007824 */ /* 0x000fe200078e0a00 */
[----:B------:R-:W-:Y:S02]  /*edb0*/  SHF.R.U32.HI R2, RZ, 0x2, R25 ;  /* 0x00000002ff027819 */ /* 0x000fe40000011619 */
[----:B------:R-:W-:Y:S02]  /*edc0*/  LOP3.LUT R3, R25, 0x60, RZ, 0xc0, !PT ;  /* 0x0000006019037812 */ /* 0x000fe400078ec0ff */
[----:B------:R-:W-:Y:S02]  /*edd0*/  LOP3.LUT R2, R2, 0x7, RZ, 0xc0, !PT ;  /* 0x0000000702027812 */ /* 0x000fe400078ec0ff */
[----:B------:R-:W-:Y:S02]  /*ede0*/  SHF.R.U32.HI R3, RZ, 0x1, R3 ;  /* 0x00000001ff037819 */ /* 0x000fe40000011603 */
[----:B------:R-:W-:-:S02]  /*edf0*/  LOP3.LUT R33, R33, 0x40, R2, 0xe2, !PT ;  /* 0x0000004021217812 */ /* 0x000fc400078ee202 */
[----:B------:R-:W-:Y:S02]  /*ee00*/  IADD3 R2, RZ, -R3, -R2 ;  /* 0x80000003ff027210 */ /* 0x000fe40007ffe802 */
[----:B------:R-:W-:Y:S02]  /*ee10*/  SHF.R.S32.HI R31, RZ, 0x1f, R30 ;  /* 0x0000001fff1f7819 */ /* 0x000fe4000001141e */
[----:B------:R-:W-:Y:S01]  /*ee20*/  LOP3.LUT R33, R34, R33, R3, 0xfe, !PT ;  /* 0x0000002122217212 */ /* 0x000fe200078efe03 */
[----:B------:R-:W-:Y:S02]  /*ee30*/  IMAD R32, R32, -0x40, R2 ;  /* 0xffffffc020207824 */ /* 0x000fe400078e0202 */
[----:B------:R-:W-:Y:S02]  /*ee40*/  IMAD.SHL.U32 R2, R26, 0x100, RZ ;  /* 0x000001001a027824 */ /* 0x000fe400078e00ff */
[----:B------:R-:W-:-:S03]  /*ee50*/  IMAD.WIDE.U32 R24, R24, UR10, R30 ;  /* 0x0000000a18187c25 */ /* 0x000fc6000f8e001e */
[C---:B------:R-:W-:Y:S01]  /*ee60*/  IADD3 R32, -R2.reuse, UR6, R32 ;  /* 0x0000000602207c10 */ /* 0x040fe2000fffe120 */
[----:B------:R-:W-:Y:S01]  /*ee70*/  VIADD R25, R25, UR8 ;  /* 0x0000000819197c36 */ /* 0x000fe20008000000 */
[----:B------:R-:W-:Y:S01]  /*ee80*/  ISETP.GE.OR P0, PT, R2, UR6, P0 ;  /* 0x0000000602007c0c */ /* 0x000fe20008706670 */
[----:B------:R-:W-:-:S04]  /*ee90*/  USHF.R.U32.HI UR6, URZ, 0x1, UR11 ;  /* 0x000000013f067899 */ /* 0x000fc8000801160b */
[----:B------:R-:W-:-:S04]  /*eea0*/  UIMAD.WIDE.U32 UR6, UR6, -0x6db6db6d, URZ ;  /* 0x92492493060678a5 */ /* 0x000fc8000f8e003f */
[----:B------:R-:W-:-:S04]  /*eeb0*/  USHF.R.U32.HI UR6, URZ, 0x2, UR7 ;  /* 0x000000023f067899 */ /* 0x000fc80008011607 */
[----:B------:R-:W-:Y:S02]  /*eec0*/  UIMAD UR5, UR6, -0xe, UR11 ;  /* 0xfffffff2060578a4 */ /* 0x000fe4000f8e020b */
[----:B------:R-:W-:Y:S01]  /*eed0*/  @UP1 ULOP3.LUT UR4, UR4, 0x1, UR6, 0x78, !UPT ;  /* 0x0000000104041892 */ /* 0x000fe2000f8e7806 */
[----:B------:R-:W-:Y:S11]  /*eee0*/  @P0 BRA `(.L_x_32) ;  /* 0x0000012400bc0947 */ /* 0x000ff60003800000 */
[----:B------:R-:W0:Y:S01]  /*eef0*/  LDC.64 R26, c[0x0][0x5c8] ;  /* 0x00017200ff1a7b82 */ /* 0x000e220000000a00 */
[----:B------:R-:W-:Y:S01]  /*ef00*/  ULDC.64 UR6, c[0x0][0x5c0] ;  /* 0x0001700000067ab9 */ /* 0x000fe20000000a00 */
[----:B------:R-:W-:Y:S01]  /*ef10*/  BSSY B0, `(.L_x_32) ;  /* 0x000126c000007945 */ /* 0x000fe20003800000 */
[-C--:B0-----:R-:W-:Y:S01]  /*ef20*/  IMAD R2, R35, R26.reuse, RZ ;  /* 0x0000001a23027224 */ /* 0x081fe200078e02ff */
[----:B------:R-:W-:Y:S01]  /*ef30*/  SHF.L.U64.HI R36, R26, 0x3, R27 ;  /* 0x000000031a247819 */ /* 0x000fe2000001021b */
[----:B------:R-:W-:-:S04]  /*ef40*/  IMAD.WIDE.U32 R24, R33, R26, R24 ;  /* 0x0000001a21187225 */ /* 0x000fc800078e0018 */
[----:B------:R-:W-:Y:S01]  /*ef50*/  IMAD R2, R33, R27, R2 ;  /* 0x0000001b21027224 */ /* 0x000fe200078e0202 */
[C---:B------:R-:W-:Y:S01]  /*ef60*/  LEA R28, P2, R26.reuse, R24, 0x7 ;  /* 0x000000181a1c7211 */ /* 0x040fe200078438ff */
[----:B------:R-:W-:Y:S02]  /*ef70*/  IMAD.SHL.U32 R3, R26, 0x8, RZ ;  /* 0x000000081a037824 */ /* 0x000fe400078e00ff */
[----:B------:R-:W-:Y:S01]  /*ef80*/  IMAD.IADD R25, R25, 0x1, R2 ;  /* 0x0000000119197824 */ /* 0x000fe200078e0202 */
[C---:B------:R-:W-:Y:S02]  /*ef90*/  IADD3 R2, P5, R24.reuse, UR6, RZ ;  /* 0x0000000618027c10 */ /* 0x040fe4000ffbe0ff */
[----:B------:R-:W-:Y:S02]  /*efa0*/  IADD3 R24, P0, P1, R24, UR6, R3 ;  /* 0x0000000618187c10 */ /* 0x000fe4000f91e003 */
[----:B------:R-:W-:Y:S02]  /*efb0*/  LEA.HI.X R29, R26, R25, R27, 0x7, P2 ;  /* 0x000000191a1d7211 */ /* 0x000fe400010f3c1b */
[----:B------:R-:W-:-:S02]  /*efc0*/  IADD3 R26, P2, P3, R28, UR6, R3 ;  /* 0x000000061c1a7c10 */ /* 0x000fc4000fb5e003 */
[----:B------:R-:W-:Y:S02]  /*efd0*/  IADD3.X R3, R25, UR7, RZ, P5, !PT ;  /* 0x0000000719037c10 */ /* 0x000fe4000affe4ff */
[----:B------:R-:W-:Y:S02]  /*efe0*/  FSETP.NEU.AND P5, PT, RZ, UR23, PT ;  /* 0x00000017ff007c0b */ /* 0x000fe4000bfad000 */
[----:B------:R-:W-:Y:S02]  /*eff0*/  IADD3 R28, P6, R28, UR6, RZ ;  /* 0x000000061c1c7c10 */ /* 0x000fe4000ffde0ff */
[--C-:B------:R-:W-:Y:S02]  /*f000*/  IADD3.X R27, R29, UR7, R36.reuse, P2, P3 ;  /* 0x000000071d1b7c10 */ /* 0x100fe400097e6424 */
[----:B------:R-:W-:Y:S02]  /*f010*/  IADD3.X R25, R25, UR7, R36, P0, P1 ;  /* 0x0000000719197c10 */ /* 0x000fe400087e2424 */
[----:B------:R-:W-:-:S05]  /*f020*/  IADD3.X R29, R29, UR7, RZ, P6, !PT ;  /* 0x000000071d1d7c10 */ /* 0x000fca000b7fe4ff */
[----:B------:R-:W-:Y:S05]  /*f030*/  @!P5 BRA `(.L_x_33) ;  /* 0x000000d800fcd947 */ /* 0x000fea0003800000 */
[----:B------:R-:W-:Y:S01]  /*f040*/  ULDC.64 UR6, c[0x0][0x5b8] ;  /* 0x00016e0000067ab9 */ /* 0x000fe20000000a00 */
[----:B------:R-:W-:Y:S01]  /*f050*/  BSSY B1, `(.L_x_34) ;  /* 0x0000013000017945 */ /* 0x000fe20003800000 */
[----:B------:R-:W-:Y:S01]  /*f060*/  IMAD.U32 R36, RZ, RZ, UR6 ;  /* 0x00000006ff247e24 */ /* 0x000fe2000f8e00ff */
[----:B------:R-:W-:-:S03]  /*f070*/  UIMAD UR6, UR12, UR6, URZ ;  /* 0x000000060c0672a4 */ /* 0x000fc6000f8e023f */
[----:B------:R-:W-:Y:S01]  /*f080*/  IMAD.WIDE.U32 R30, R36, UR10, R30 ;  /* 0x0000000a241e7c25 */ /* 0x000fe2000f8e001e */
[----:B------:R-:W-:-:S03]  /*f090*/  UIMAD UR6, UR10, UR7, UR6 ;  /* 0x000000070a0672a4 */ /* 0x000fc6000f8e0206 */
[----:B------:R-:W-:Y:S01]  /*f0a0*/  IMAD.MOV.U32 R36, RZ, RZ, R30 ;  /* 0x000000ffff247224 */ /* 0x000fe200078e001e */
[----:B------:R-:W-:Y:S02]  /*f0b0*/  ULDC.64 UR10, c[0x0][0x5a8] ;  /* 0x00016a00000a7ab9 */ /* 0x000fe40000000a00 */
[----:B------:R-:W-:Y:S01]  /*f0c0*/  VIADD R37, R31, UR6 ;  /* 0x000000061f257c36 */ /* 0x000fe20008000000 */
[----:B------:R-:W-:Y:S02]  /*f0d0*/  ULDC.64 UR6, c[0x0][0x5b0] ;  /* 0x00016c0000067ab9 */ /* 0x000fe40000000a00 */
[----:B------:R-:W-:Y:S02]  /*f0e0*/  IMAD R38, R35, UR6, RZ ;  /* 0x0000000623267c24 */ /* 0x000fe4000f8e02ff */
[----:B------:R-:W-:-:S04]  /*f0f0*/  IMAD.WIDE.U32 R30, R33, UR6, R36 ;  /* 0x00000006211e7c25 */ /* 0x000fc8000f8e0024 */
[----:B------:R-:W-:Y:S01]  /*f100*/  IMAD R38, R33, UR7, R38 ;  /* 0x0000000721267c24 */ /* 0x000fe2000f8e0226 */
[----:B------:R-:W-:-:S04]  /*f110*/  IADD3 R30, P0, R30, UR10, RZ ;  /* 0x0000000a1e1e7c10 */ /* 0x000fc8000ff1e0ff */
[--C-:B------:R-:W-:Y:S02]  /*f120*/  IADD3.X R31, R31, UR11, R38.reuse, P0, !PT ;  /* 0x0000000b1f1f7c10 */ /* 0x100fe400087fe426 */
[----:B------:R-:W-:Y:S02]  /*f130*/  ISETP.GE.AND P0, PT, R32, 0x1, PT ;  /* 0x000000012000780c */ /* 0x000fe40003f06270 */
[----:B------:R-:W-:Y:S02]  /*f140*/  PRMT R38, RZ, 0x7610, R38 ;  /* 0x00007610ff267816 */ /* 0x000fe40000000026 */
[----:B------:R-:W-:-:S13]  /*f150*/  ISETP.LT.OR P1, PT, R0, 0x1, !P0 ;  /* 0x000000010000780c */ /* 0x000fda0004721670 */
[----:B------:R-:W-:Y:S05]  /*f160*/  @P1 BRA `(.L_x_35) ;  /* 0x0000000000041947 */ /* 0x000fea0003800000 */
[----:B------:R0:W5:Y:S02]  /*f170*/  LDG.E.U8 R38, desc[UR20][R30.64] ;  /* 0x000000141e267981 */ /* 0x000164000c1e1100 */
.L_x_35:
[----:B------:R-:W-:Y:S05]  /*f180*/  BSYNC B1 ;  /* 0x0000000000017941 */ /* 0x000fea0003800000 */
.L_x_34:
[----:B-----5:R-:W-:Y:S01]  /*f190*/  LOP3.LUT R38, R38, 0xff, RZ, 0xc0, !PT ;  /* 0x000000ff26267812 */ /* 0x020fe200078ec0ff */
[----:B------:R-:W-:Y:S03]  /*f1a0*/  BSSY B1, `(.L_x_36) ;  /* 0x000000b000017945 */ /* 0x000fe60003800000 */
[----:B------:R-:W-:-:S05]  /*f1b0*/  F2FP.F16.E4M3.UNPACK_B R38, R38 ;  /* 0x00000026ff26723e */ /* 0x000fca00020006ff */
[----:B------:R-:W-:-:S05]  /*f1c0*/  HADD2.F32 R38, -RZ, R38.H0_H0 ;  /* 0x20000026ff267230 */ /* 0x000fca0000004100 */
[----:B------:R-:W-:-:S04]  /*f1d0*/  FMUL R38, R38, UR23 ;  /* 0x0000001726267c20 */ /* 0x000fc80008400000 */
[----:B------:R-:W-:-:S05]  /*f1e0*/  FFMA R4, R4, UR22, R38 ;  /* 0x0000001604047c23 */ /* 0x000fca0008000026 */
[----:B------:R-:W-:-:S05]  /*f1f0*/  F2FP.SATFINITE.E4M3.F32.PACK_AB_MERGE_C R4, RZ, R4, RZ ;  /* 0x00000004ff04723e */ /* 0x000fca00048070ff */
[----:B------:R2:W-:Y:S01]  /*f200*/  @!P1 STG.E.U8 desc[UR20][R2.64], R4 ;  /* 0x0000000402009986 */ /* 0x0005e2000c101114 */
[----:B------:R-:W-:Y:S02]  /*f210*/  ISETP.LT.OR P1, PT, R0, 0x2, !P0 ;  /* 0x000000020000780c */ /* 0x000fe40004721670 */
[----:B--2---:R-:W-:-:S11]  /*f220*/  PRMT R4, RZ, 0x7610, R4 ;  /* 0x00007610ff047816 */ /* 0x004fd60000000004 */
[----:B------:R-:W-:Y:S05]  /*f230*/  @P1 BRA `(.L_x_37) ;  /* 0x0000000000041947 */ /* 0x000fea0003800000 */
[----:B------:R2:W5:Y:S02]  /*f240*/  LDG.E.U8 R4, desc[UR20][R30.64+0x1] ;  /* 0x000001141e047981 */ /* 0x000564000c1e1100 */
.L_x_37:
[----:B------:R-:W-:Y:S05]  /*f250*/  BSYNC B1 ;  /* 0x0000000000017941 */ /* 0x000fea0003800000 */
.L_x_36:
        /* <DEDUP_REMOVED lines=8> */
[----:B------:R-:W-:-:S05]  /*f2e0*/  IADD3 R4, P1, R33, 0x8, RZ ;  /* 0x0000000821047810 */ /* 0x000fca0007f3e0ff */
[----:B----4-:R-:W-:-:S04]  /*f2f0*/  IMAD.X R5, RZ, RZ, R35, P1 ;  /* 0x000000ffff057224 */ /* 0x010fc800008e0623 */
[----:B------:R-:W-:-:S04]  /*f300*/  IMAD R5, R5, UR6, RZ ;  /* 0x0000000605057c24 */ /* 0x000fc8000f8e02ff */
[C---:B------:R-:W-:Y:S02]  /*f310*/  IMAD R38, R4.reuse, UR7, R5 ;  /* 0x0000000704267c24 */ /* 0x040fe4000f8e0205 */
[----:B------:R-:W-:-:S03]  /*f320*/  IMAD.WIDE.U32 R4, R4, UR6, R36 ;  /* 0x0000000604047c25 */ /* 0x000fc6000f8e0024 */
[----:B------:R-:W-:-:S04]  /*f330*/  IADD3 R4, P1, R4, UR10, RZ ;  /* 0x0000000a04047c10 */ /* 0x000fc8000ff3e0ff */
[--C-:B------:R-:W-:Y:S02]  /*f340*/  IADD3.X R5, R5, UR11, R38.reuse, P1, !PT ;  /* 0x0000000b05057c10 */ /* 0x100fe40008ffe426 */
[----:B------:R-:W-:Y:S02]  /*f350*/  ISETP.GE.AND P1, PT, R32, 0x9, PT ;  /* 0x000000092000780c */ /* 0x000fe40003f26270 */
[----:B------:R-:W-:Y:S02]  /*f360*/  PRMT R38, RZ, 0x7610, R38 ;  /* 0x00007610ff267816 */ /* 0x000fe40000000026 */
[----:B------:R-:W-:-:S13]  /*f370*/  ISETP.LT.OR P2, PT, R0, 0x1, !P1 ;  /* 0x000000010000780c */ /* 0x000fda0004f41670 */
[----:B------:R-:W-:Y:S05]  /*f380*/  @P2 BRA `(.L_x_39) ;  /* 0x0000000000042947 */ /* 0x000fea0003800000 */
[----:B------:R4:W5:Y:S02]  /*f390*/  LDG.E.U8 R38, desc[UR20][R4.64] ;  /* 0x0000001404267981 */ /* 0x000964000c1e1100 */
.L_x_39:
[----:B------:R-:W-:Y:S05]  /*f3a0*/  BSYNC B1 ;  /* 0x0000000000017941 */ /* 0x000fea0003800000 */
.L_x_38:
        /* <DEDUP_REMOVED lines=9> */
[----:B0-----:R-:W-:-:S11]  /*f440*/  PRMT R6, RZ, 0x7610, R6 ;  /* 0x00007610ff067816 */ /* 0x001fd60000000006 */
[----:B------:R-:W-:Y:S05]  /*f450*/  @P2 BRA `(.L_x_41) ;  /* 0x0000000000042947 */ /* 0x000fea0003800000 */
[----:B------:R0:W5:Y:S02]  /*f460*/  LDG.E.U8 R6, desc[UR20][R4.64+0x1] ;  /* 0x0000011404067981 */ /* 0x000164000c1e1100 */
.L_x_41:
[----:B------:R-:W-:Y:S05]  /*f470*/  BSYNC B1 ;  /* 0x0000000000017941 */ /* 0x000fea0003800000 */
.L_x_40:
[----:B-----5:R-:W-:Y:S01]  /*f480*/  LOP3.LUT R6, R6, 0xff, RZ, 0xc0, !PT ;  /* 0x000000ff06067812 */ /* 0x020fe200078ec0ff */
[----:B------:R-:W-:Y:S01]  /*f490*/  BSSY B1, `(.L_x_42) ;  /* 0x000000b000017945 */ /* 0x000fe20003800000 */
[----:B------:R-:W-:Y:S02]  /*f4a0*/  ISETP.LT.OR P3, PT, R0, 0x9, !P0 ;  /* 0x000000090000780c */ /* 0x000fe40004761670 */
[----:B------:R-:W-:-:S05]  /*f4b0*/  F2FP.F16.E4M3.UNPACK_B R6, R6 ;  /* 0x00000006ff06723e */ /* 0x000fca00020006ff */
[----:B------:R-:W-:-:S05]  /*f4c0*/  HADD2.F32 R6, -RZ, R6.H0_H0 ;  /* 0x20000006ff067230 */ /* 0x000fca0000004100 */
[----:B------:R-:W-:-:S04]  /*f4d0*/  FMUL R6, R6, UR23 ;  /* 0x0000001706067c20 */ /* 0x000fc80008400000 */
[--C-:B------:R-:W-:Y:S01]  /*f4e0*/  FFMA R7, R7, UR22, R6.reuse ;  /* 0x0000001607077c23 */ /* 0x100fe20008000006 */
[----:B------:R-:W-:-:S04]  /*f4f0*/  PRMT R6, RZ, 0x7610, R6 ;  /* 0x00007610ff067816 */ /* 0x000fc80000000006 */
[----:B------:R-:W-:-:S05]  /*f500*/  F2FP.SATFINITE.E4M3.F32.PACK_AB_MERGE_C R7, RZ, R7, RZ ;  /* 0x00000007ff07723e */ /* 0x000fca00048070ff */
[----:B------:R0:W-:Y:S01]  /*f510*/  @!P2 STG.E.U8 desc[UR20][R24.64+0x1], R7 ;  /* 0x000001071800a986 */ /* 0x0001e2000c101114 */
[----:B------:R-:W-:Y:S05]  /*f520*/  @P3 BRA `(.L_x_43) ;  /* 0x0000000000043947 */ /* 0x000fea0003800000 */
[----:B------:R0:W5:Y:S02]  /*f530*/  LDG.E.U8 R6, desc[UR20][R30.64+0x8] ;  /* 0x000008141e067981 */ /* 0x000164000c1e1100 */
.L_x_43:
[----:B------:R-:W-:Y:S05]  /*f540*/  BSYNC B1 ;  /* 0x0000000000017941 */ /* 0x000fea0003800000 */
.L_x_42:
        /* <DEDUP_REMOVED lines=12> */
.L_x_45:
[----:B------:R-:W-:Y:S05]  /*f610*/  BSYNC B1 ;  /* 0x0000000000017941 */ /* 0x000fea0003800000 */
.L_x_44:
        /* <DEDUP_REMOVED lines=12> */
.L_x_47:
[----:B------:R-:W-:Y:S05]  /*f6e0*/  BSYNC B1 ;  /* 0x0000000000017941 */ /* 0x000fea0003800000 */
.L_x_46:
        /* <DEDUP_REMOVED lines=12> */
.L_x_49:
[----:B------:R-:W-:Y:S05]  /*f7b0*/  BSYNC B1 ;  /* 0x0000000000017941 */ /* 0x000fea0003800000 */
.L_x_48:
        /* <DEDUP_REMOVED lines=12> */
.L_x_51:
[----:B------:R-:W-:Y:S05]  /*f880*/  BSYNC B1 ;  /* 0x0000000000017941 */ /* 0x000fea0003800000 */
.L_x_50:
        /* <DEDUP_REMOVED lines=12> */
.L_x_53:
[----:B------:R-:W-:Y:S05]  /*f950*/  BSYNC B1 ;  /* 0x0000000000017941 */ /* 0x000fea0003800000 */
.L_x_52:
        /* <DEDUP_REMOVED lines=12> */
.L_x_55:
[----:B------:R-:W-:Y:S05]  /*fa20*/  BSYNC B1 ;  /* 0x0000000000017941 */ /* 0x000fea0003800000 */
.L_x_54:
        /* <DEDUP_REMOVED lines=12> */
.L_x_57:
[----:B------:R-:W-:Y:S05]  /*faf0*/  BSYNC B1 ;  /* 0x0000000000017941 */ /* 0x000fea0003800000 */
.L_x_56:
        /* <DEDUP_REMOVED lines=12> */
.L_x_59:
[----:B------:R-:W-:Y:S05]  /*fbc0*/  BSYNC B1 ;  /* 0x0000000000017941 */ /* 0x000fea0003800000 */
.L_x_58:
        /* <DEDUP_REMOVED lines=12> */
.L_x_61:
[----:B------:R-:W-:Y:S05]  /*fc90*/  BSYNC B1 ;  /* 0x0000000000017941 */ /* 0x000fea0003800000 */
.L_x_60:
        /* <DEDUP_REMOVED lines=12> */
.L_x_63:
[----:B------:R-:W-:Y:S05]  /*fd60*/  BSYNC B1 ;  /* 0x0000000000017941 */ /* 0x000fea0003800000 */
.L_x_62:
        /* <DEDUP_REMOVED lines=12> */
.L_x_65:
[----:B------:R-:W-:Y:S05]  /*fe30*/  BSYNC B1 ;  /* 0x0000000000017941 */ /* 0x000fea0003800000 */
.L_x_64:
        /* <DEDUP_REMOVED lines=12> */
.L_x_67:
[----:B------:R-:W-:Y:S05]  /*ff00*/  BSYNC B1 ;  /* 0x0000000000017941 */ /* 0x000fea0003800000 */
.L_x_66:
        /* <DEDUP_REMOVED lines=12> */
.L_x_69:
[----:B------:R-:W-:Y:S05]  /*ffd0*/  BSYNC B1 ;  /* 0x0000000000017941 */ /* 0x000fea0003800000 */
.L_x_68:
        /* <DEDUP_REMOVED lines=12> */
.L_x_71:
[----:B------:R-:W-:Y:S05]  /*100a0*/  BSYNC B1 ;  /* 0x0000000000017941 */ /* 0x000fea0003800000 */
.L_x_70:
        /* <DEDUP_REMOVED lines=12> */
.L_x_73:
[----:B------:R-:W-:Y:S05]  /*10170*/  BSYNC B1 ;  /* 0x0000000000017941 */ /* 0x000fea0003800000 */
.L_x_72:
        /* <DEDUP_REMOVED lines=12> */
.L_x_75:
[----:B------:R-:W-:Y:S05]  /*10240*/  BSYNC B1 ;  /* 0x0000000000017941 */ /* 0x000fea0003800000 */
.L_x_74:
        /* <DEDUP_REMOVED lines=12> */
.L_x_77:
[----:B------:R-:W-:Y:S05]  /*10310*/  BSYNC B1 ;  /* 0x0000000000017941 */ /* 0x000fea0003800000 */
.L_x_76:
        /* <DEDUP_REMOVED lines=12> */
.L_x_79:
[----:B------:R-:W-:Y:S05]  /*103e0*/  BSYNC B1 ;  /* 0x0000000000017941 */ /* 0x000fea0003800000 */
.L_x_78:
        /* <DEDUP_REMOVED lines=12> */
.L_x_81:
[----:B------:R-:W-:Y:S05]  /*104b0*/  BSYNC B1 ;  /* 0x0000000000017941 */ /* 0x000fea0003800000 */
.L_x_80:
        /* <DEDUP_REMOVED lines=12> */
.L_x_83:
[----:B------:R-:W-:Y:S05]  /*10580*/  BSYNC B1 ;  /* 0x0000000000017941 */ /* 0x000fea0003800000 */
.L_x_82:
        /* <DEDUP_REMOVED lines=12> */
.L_x_85:
[----:B------:R-:W-:Y:S05]  /*10650*/  BSYNC B1 ;  /* 0x0000000000017941 */ /* 0x000fea0003800000 */
.L_x_84:
        /* <DEDUP_REMOVED lines=12> */
.L_x_87:
[----:B------:R-:W-:Y:S05]  /*10720*/  BSYNC B1 ;  /* 0x0000000000017941 */ /* 0x000fea0003800000 */
.L_x_86:
        /* <DEDUP_REMOVED lines=12> */
.L_x_89:
[----:B------:R-:W-:Y:S05]  /*107f0*/  BSYNC B1 ;  /* 0x0000000000017941 */ /* 0x000fea0003800000 */
.L_x_88:
        /* <DEDUP_REMOVED lines=12> */
.L_x_91:
[----:B------:R-:W-:Y:S05]  /*108c0*/  BSYNC B1 ;  /* 0x0000000000017941 */ /* 0x000fea0003800000 */
.L_x_90:
        /* <DEDUP_REMOVED lines=12> */
.L_x_93:
[----:B------:R-:W-:Y:S05]  /*10990*/  BSYNC B1 ;  /* 0x0000000000017941 */ /* 0x000fea0003800000 */
.L_x_92:
        /* <DEDUP_REMOVED lines=12> */
.L_x_95:
[----:B------:R-:W-:Y:S05]  /*10a60*/  BSYNC B1 ;  /* 0x0000000000017941 */ /* 0x000fea0003800000 */
.L_x_94:
        /* <DEDUP_REMOVED lines=12> */
.L_x_97:
[----:B------:R-:W-:Y:S05]  /*10b30*/  BSYNC B1 ;  /* 0x0000000000017941 */ /* 0x000fea0003800000 */
.L_x_96:
        /* <DEDUP_REMOVED lines=12> */
.L_x_99:
[----:B------:R-:W-:Y:S05]  /*10c00*/  BSYNC B1 ;  /* 0x0000000000017941 */ /* 0x000fea0003800000 */
.L_x_98:
        /* <DEDUP_REMOVED lines=12> */
.L_x_101:
[----:B------:R-:W-:Y:S05]  /*10cd0*/  BSYNC B1 ;  /* 0x0000000000017941 */ /* 0x000fea0003800000 */
.L_x_100:
        /* <DEDUP_REMOVED lines=12> */
.L_x_103:
[----:B------:R-:W-:Y:S05]  /*10da0*/  BSYNC B1 ;  /* 0x0000000000017941 */ /* 0x000fea0003800000 */
.L_x_102:
        /* <DEDUP_REMOVED lines=12> */
.L_x_105:
[----:B------:R-:W-:Y:S05]  /*10e70*/  BSYNC B1 ;  /* 0x0000000000017941 */ /* 0x000fea0003800000 */
.L_x_104:
        /* <DEDUP_REMOVED lines=12> */
.L_x_107:
[----:B------:R-:W-:Y:S05]  /*10f40*/  BSYNC B1 ;  /* 0x0000000000017941 */ /* 0x000fea0003800000 */
.L_x_106:
        /* <DEDUP_REMOVED lines=12> */
.L_x_109:
[----:B------:R-:W-:Y:S05]  /*11010*/  BSYNC B1 ;  /* 0x0000000000017941 */ /* 0x000fea0003800000 */
.L_x_108:
        /* <DEDUP_REMOVED lines=12> */
.L_x_111:
[----:B------:R-:W-:Y:S05]  /*110e0*/  BSYNC B1 ;  /* 0x0000000000017941 */ /* 0x000fea0003800000 */
.L_x_110:
        /* <DEDUP_REMOVED lines=12> */
.L_x_113:
[----:B------:R-:W-:Y:S05]  /*111b0*/  BSYNC B1 ;  /* 0x0000000000017941 */ /* 0x000fea0003800000 */
.L_x_112:
        /* <DEDUP_REMOVED lines=12> */
.L_x_115:
[----:B------:R-:W-:Y:S05]  /*11280*/  BSYNC B1 ;  /* 0x0000000000017941 */ /* 0x000fea0003800000 */
.L_x_114:
[----:B-----5:R-:W-:Y:S01]  /*11290*/  LOP3.LUT R6, R6, 0xff, RZ, 0xc0, !PT ;  /* 0x000000ff06067812 */ /* 0x020fe200078ec0ff */
[----:B------:R-:W-:Y:S01]  /*112a0*/  BSSY B1, `(.L_x_116) ;  /* 0x000000b000017945 */ /* 0x000fe20003800000 */
[----:B------:R-:W-:Y:S02]  /*112b0*/  ISETP.LT.OR P2, PT, R0, 0x52, !P0 ;  /* 0x000000520000780c */ /* 0x000fe40004741670 */
[----:B------:R-:W-:-:S05]  /*112c0*/  F2FP.F16.E4M3.UNPACK_B R6, R6 ;  /* 0x00000006ff06723e */ /* 0x000fca00020006ff */
[----:B------:R-:W-:-:S05]  /*112d0*/  HADD2.F32 R6, -RZ, R6.H0_H0 ;  /* 0x20000006ff067230 */ /* 0x000fca0000004100 */
[----:B------:R-:W-:-:S04]  /*112e0*/  FMUL R6, R6, UR23 ;  /* 0x0000001706067c20 */ /* 0x000fc80008400000 */
[----:B------:R-:W-:-:S05]  /*112f0*/  FFMA R6, R172, UR22, R6 ;  /* 0x00000016ac067c23 */ /* 0x000fca0008000006 */
[----:B0-----:R-:W-:Y:S02]  /*11300*/  F2FP.SATFINITE.E4M3.F32.PACK_AB_MERGE_C R7, RZ, R6, RZ ;  /* 0x00000006ff07723e */ /* 0x001fe400048070ff */
[----:B------:R-:W-:-:S03]  /*11310*/  PRMT R6, RZ, 0x7610, R6 ;  /* 0x00007610ff067816 */ /* 0x000fc60000000006 */
[----:B------:R0:W-:Y:S01]  /*11320*/  @!P3 STG.E.U8 desc[UR20][R2.64+0x50], R7 ;  /* 0x000050070200b986 */ /* 0x0001e2000c101114 */
[----:B------:R-:W-:Y:S05]  /*11330*/  @P2 BRA `(.L_x_117) ;  /* 0x0000000000042947 */ /* 0x000fea0003800000 */
[----:B------:R0:W5:Y:S02]  /*11340*/  LDG.E.U8 R6, desc[UR20][R30.64+0x51] ;  /* 0x000051141e067981 */ /* 0x000164000c1e1100 */
.L_x_117:
[----:B------:R-:W-:Y:S05]  /*11350*/  BSYNC B1 ;  /* 0x0000000000017941 */ /* 0x000fea0003800000 */
.L_x_116:
        /* <DEDUP_REMOVED lines=12> */
.L_x_119:
[----:B------:R-:W-:Y:S05]  /*11420*/  BSYNC B1 ;  /* 0x0000000000017941 */ /* 0x000fea0003800000 */
.L_x_118:
        /* <DEDUP_REMOVED lines=12> */
.L_x_121:
[----:B------:R-:W-:Y:S05]  /*114f0*/  BSYNC B1 ;  /* 0x0000000000017941 */ /* 0x000fea0003800000 */
.L_x_120:
        /* <DEDUP_REMOVED lines=12> */
.L_x_123:
[----:B------:R-:W-:Y:S05]  /*115c0*/  BSYNC B1 ;  /* 0x0000000000017941 */ /* 0x000fea0003800000 */
.L_x_122:
[----:B-----5:R-:W-:Y:S01]  /*115d0*/  LOP3.LUT R6, R6, 0xff, RZ, 0xc0, !PT ;  /* 0x000000ff06067812 */ /* 0x020fe200078ec0ff */
[----:B------:R-:W-:Y:S01]  /*115e0*/  BSSY B1, `(.L_x_124) ;  /* 0x000000b000017945 */ /* 0x000fe20003800000 */
[----:B------:R-:W-:Y:S02]  /*115f0*/  ISETP.LT.OR P2, PT, R0, 0x5a, !P0 ;  /* 0x0000005a0000780c */ /* 0x000fe40004741670 */
[----:B------:R-:W-:-:S05]  /*11600*/  F2FP.F16.E4M3.UNPACK_B R6, R6 ;  /* 0x00000006ff06723e */ /* 0x000fca00020006ff */
[----:B------:R-:W-:-:S05]  /*11610*/  HADD2.F32 R6, -RZ, R6.H0_H0 ;  /* 0x20000006ff067230 */ /* 0x000fca0000004100 */
[----:B0-----:R-:W-:Y:S01]  /*11620*/  FMUL R7, R6, UR23 ;  /* 0x0000001706077c20 */ /* 0x001fe20008400000 */
[----:B------:R-:W-:-:S03]  /*11630*/  PRMT R6, RZ, 0x7610, R6 ;  /* 0x00007610ff067816 */ /* 0x000fc60000000006 */
[----:B------:R-:W-:-:S05]  /*11640*/  FFMA R7, R176, UR22, R7 ;  /* 0x00000016b0077c23 */ /* 0x000fca0008000007 */
[----:B------:R-:W-:-:S05]  /*11650*/  F2FP.SATFINITE.E4M3.F32.PACK_AB_MERGE_C R7, RZ, R7, RZ ;  /* 0x00000007ff07723e */ /* 0x000fca00048070ff */
[----:B------:R0:W-:Y:S01]  /*11660*/  @!P3 STG.E.U8 desc[UR20][R2.64+0x58], R7 ;  /* 0x000058070200b986 */ /* 0x0001e2000c101114 */
[----:B------:R-:W-:Y:S05]  /*11670*/  @P2 BRA `(.L_x_125) ;  /* 0x0000000000042947 */ /* 0x000fea0003800000 */
[----:B------:R0:W5:Y:S02]  /*11680*/  LDG.E.U8 R6, desc[UR20][R30.64+0x59] ;  /* 0x000059141e067981 */ /* 0x000164000c1e1100 */
.L_x_125:
[----:B------:R-:W-:Y:S05]  /*11690*/  BSYNC B1 ;  /* 0x0000000000017941 */ /* 0x000fea0003800000 */
.L_x_124:
        /* <DEDUP_REMOVED lines=12> */
.L_x_127:
[----:B------:R-:W-:Y:S05]  /*11760*/  BSYNC B1 ;  /* 0x0000000000017941 */ /* 0x000fea0003800000 */
.L_x_126:
        /* <DEDUP_REMOVED lines=12> */
.L_x_129:
[----:B------:R-:W-:Y:S05]  /*11830*/  BSYNC B1 ;  /* 0x0000000000017941 */ /* 0x000fea0003800000 */
.L_x_128:
        /* <DEDUP_REMOVED lines=12> */
.L_x_131:
[----:B------:R-:W-:Y:S05]  /*11900*/  BSYNC B1 ;  /* 0x0000000000017941 */ /* 0x000fea0003800000 */
.L_x_130:
        /* <DEDUP_REMOVED lines=12> */
.L_x_133:
[----:B------:R-:W-:Y:S05]  /*119d0*/  BSYNC B1 ;  /* 0x0000000000017941 */ /* 0x000fea0003800000 */
.L_x_132:
        /* <DEDUP_REMOVED lines=12> */
.L_x_135:
[----:B------:R-:W-:Y:S05]  /*11aa0*/  BSYNC B1 ;  /* 0x0000000000017941 */ /* 0x000fea0003800000 */
.L_x_134:
        /* <DEDUP_REMOVED lines=12> */
.L_x_137:
[----:B------:R-:W-:Y:S05]  /*11b70*/  BSYNC B1 ;  /* 0x0000000000017941 */ /* 0x000fea0003800000 */
.L_x_136:
        /* <DEDUP_REMOVED lines=12> */
.L_x_139:
[----:B------:R-:W-:Y:S05]  /*11c40*/  BSYNC B1 ;  /* 0x0000000000017941 */ /* 0x000fea0003800000 */
.L_x_138:
        /* <DEDUP_REMOVED lines=12> */
.L_x_141:
[----:B------:R-:W-:Y:S05]  /*11d10*/  BSYNC B1 ;  /* 0x0000000000017941 */ /* 0x000fea0003800000 */
.L_x_140:
        /* <DEDUP_REMOVED lines=12> */
.L_x_143:
[----:B------:R-:W-:Y:S05]  /*11de0*/  BSYNC B1 ;  /* 0x0000000000017941 */ /* 0x000fea0003800000 */
.L_x_142:
        /* <DEDUP_REMOVED lines=12> */
.L_x_145:
[----:B------:R-:W-:Y:S05]  /*11eb0*/  BSYNC B1 ;  /* 0x0000000000017941 */ /* 0x000fea0003800000 */
.L_x_144:
        /* <DEDUP_REMOVED lines=12> */
.L_x_147:
[----:B------:R-:W-:Y:S05]  /*11f80*/  BSYNC B1 ;  /* 0x0000000000017941 */ /* 0x000fea0003800000 */
.L_x_146:
        /* <DEDUP_REMOVED lines=12> */
.L_x_149:
[----:B------:R-:W-:Y:S05]  /*12050*/  BSYNC B1 ;  /* 0x0000000000017941 */ /* 0x000fea0003800000 */
.L_x_148:
        /* <DEDUP_REMOVED lines=12> */
.L_x_151:
[----:B------:R-:W-:Y:S05]  /*12120*/  BSYNC B1 ;  /* 0x0000000000017941 */ /* 0x000fea0003800000 */
.L_x_150:
        /* <DEDUP_REMOVED lines=12> */
.L_x_153:
[----:B------:R-:W-:Y:S05]  /*121f0*/  BSYNC B1 ;  /* 0x0000000000017941 */ /* 0x000fea0003800000 */
.L_x_152:
        /* <DEDUP_REMOVED lines=12> */
.L_x_155:
[----:B------:R-:W-:Y:S05]  /*122c0*/  BSYNC B1 ;  /* 0x0000000000017941 */ /* 0x000fea0003800000 */
.L_x_154:
        /* <DEDUP_REMOVED lines=12> */
.L_x_157:
[----:B------:R-:W-:Y:S05]  /*12390*/  BSYNC B1 ;  /* 0x0000000000017941 */ /* 0x000fea0003800000 */
.L_x_156:
        /* <DEDUP_REMOVED lines=12> */
.L_x_159:
[----:B------:R-:W-:Y:S05]  /*12460*/  BSYNC B1 ;  /* 0x0000000000017941 */ /* 0x000fea0003800000 */
.L_x_158:
        /* <DEDUP_REMOVED lines=12> */
.L_x_161:
[----:B------:R-:W-:Y:S05]  /*12530*/  BSYNC B1 ;  /* 0x0000000000017941 */ /* 0x000fea0003800000 */
.L_x_160:
        /* <DEDUP_REMOVED lines=12> */
.L_x_163:
[----:B------:R-:W-:Y:S05]  /*12600*/  BSYNC B1 ;  /* 0x0000000000017941 */ /* 0x000fea0003800000 */
.L_x_162:
        /* <DEDUP_REMOVED lines=12> */
.L_x_165:
[----:B------:R-:W-:Y:S05]  /*126d0*/  BSYNC B1 ;  /* 0x0000000000017941 */ /* 0x000fea0003800000 */
.L_x_164:
        /* <DEDUP_REMOVED lines=12> */
.L_x_167:
[----:B------:R-:W-:Y:S05]  /*127a0*/  BSYNC B1 ;  /* 0x0000000000017941 */ /* 0x000fea0003800000 */
.L_x_166:
        /* <DEDUP_REMOVED lines=12> */
.L_x_169:
[----:B------:R-:W-:Y:S05]  /*12870*/  BSYNC B1 ;  /* 0x0000000000017941 */ /* 0x000fea0003800000 */
.L_x_168:
        /* <DEDUP_REMOVED lines=12> */
.L_x_171:
[----:B------:R-:W-:Y:S05]  /*12940*/  BSYNC B1 ;  /* 0x0000000000017941 */ /* 0x000fea0003800000 */
.L_x_170:
        /* <DEDUP_REMOVED lines=12> */
.L_x_173:
[----:B------:R-:W-:Y:S05]  /*12a10*/  BSYNC B1 ;  /* 0x0000000000017941 */ /* 0x000fea0003800000 */
.L_x_172:
        /* <DEDUP_REMOVED lines=12> */
.L_x_175:
[----:B------:R-:W-:Y:S05]  /*12ae0*/  BSYNC B1 ;  /* 0x0000000000017941 */ /* 0x000fea0003800000 */
.L_x_174:
        /* <DEDUP_REMOVED lines=12> */
.L_x_177:
[----:B------:R-:W-:Y:S05]  /*12bb0*/  BSYNC B1 ;  /* 0x0000000000017941 */ /* 0x000fea0003800000 */
.L_x_176:
        /* <DEDUP_REMOVED lines=12> */
.L_x_179:
[----:B------:R-:W-:Y:S05]  /*12c80*/  BSYNC B1 ;  /* 0x0000000000017941 */ /* 0x000fea0003800000 */
.L_x_178:
        /* <DEDUP_REMOVED lines=12> */
.L_x_181:
[----:B------:R-:W-:Y:S05]  /*12d50*/  BSYNC B1 ;  /* 0x0000000000017941 */ /* 0x000fea0003800000 */
.L_x_180:
        /* <DEDUP_REMOVED lines=12> */
.L_x_183:
[----:B------:R-:W-:Y:S05]  /*12e20*/  BSYNC B1 ;  /* 0x0000000000017941 */ /* 0x000fea0003800000 */
.L_x_182:
        /* <DEDUP_REMOVED lines=12> */
.L_x_185:
[----:B------:R-:W-:Y:S05]  /*12ef0*/  BSYNC B1 ;  /* 0x0000000000017941 */ /* 0x000fea0003800000 */
.L_x_184:
        /* <DEDUP_REMOVED lines=12> */
.L_x_187:
[----:B------:R-:W-:Y:S05]  /*12fc0*/  BSYNC B1 ;  /* 0x0000000000017941 */ /* 0x000fea0003800000 */
.L_x_186:
        /* <DEDUP_REMOVED lines=12> */
.L_x_189:
[----:B------:R-:W-:Y:S05]  /*13090*/  BSYNC B1 ;  /* 0x0000000000017941 */ /* 0x000fea0003800000 */
.L_x_188:
        /* <DEDUP_REMOVED lines=12> */
.L_x_191:
[----:B------:R-:W-:Y:S05]  /*13160*/  BSYNC B1 ;  /* 0x0000000000017941 */ /* 0x000fea0003800000 */
.L_x_190:
        /* <DEDUP_REMOVED lines=12> */
.L_x_193:
[----:B------:R-:W-:Y:S05]  /*13230*/  BSYNC B1 ;  /* 0x0000000000017941 */ /* 0x000fea0003800000 */
.L_x_192:
        /* <DEDUP_REMOVED lines=12> */
.L_x_195:
[----:B------:R-:W-:Y:S05]  /*13300*/  BSYNC B1 ;  /* 0x0000000000017941 */ /* 0x000fea0003800000 */
.L_x_194:
        /* <DEDUP_REMOVED lines=12> */
.L_x_197:
[----:B------:R-:W-:Y:S05]  /*133d0*/  BSYNC B1 ;  /* 0x0000000000017941 */ /* 0x000fea0003800000 */
.L_x_196:
        /* <DEDUP_REMOVED lines=12> */
.L_x_199:
[----:B------:R-:W-:Y:S05]  /*134a0*/  BSYNC B1 ;  /* 0x0000000000017941 */ /* 0x000fea0003800000 */
.L_x_198:
        /* <DEDUP_REMOVED lines=12> */
.L_x_201:
[----:B------:R-:W-:Y:S05]  /*13570*/  BSYNC B1 ;  /* 0x0000000000017941 */ /* 0x000fea0003800000 */
.L_x_200:
        /* <DEDUP_REMOVED lines=12> */
.L_x_203:
[----:B------:R-:W-:Y:S05]  /*13640*/  BSYNC B1 ;  /* 0x0000000000017941 */ /* 0x000fea0003800000 */
.L_x_202:
        /* <DEDUP_REMOVED lines=12> */
.L_x_205:
[----:B------:R-:W-:Y:S05]  /*13710*/  BSYNC B1 ;  /* 0x0000000000017941 */ /* 0x000fea0003800000 */
.L_x_204:
        /* <DEDUP_REMOVED lines=12> */
.L_x_207:
[----:B------:R-:W-:Y:S05]  /*137e0*/  BSYNC B1 ;  /* 0x0000000000017941 */ /* 0x000fea0003800000 */
.L_x_206:
        /* <DEDUP_REMOVED lines=12> */
.L_x_209:
[----:B------:R-:W-:Y:S05]  /*138b0*/  BSYNC B1 ;  /* 0x0000000000017941 */ /* 0x000fea0003800000 */
.L_x_208:
        /* <DEDUP_REMOVED lines=12> */
.L_x_211:
[----:B------:R-:W-:Y:S05]  /*13980*/  BSYNC B1 ;  /* 0x0000000000017941 */ /* 0x000fea0003800000 */
.L_x_210:
        /* <DEDUP_REMOVED lines=12> */
.L_x_213:
[----:B------:R-:W-:Y:S05]  /*13a50*/  BSYNC B1 ;  /* 0x0000000000017941 */ /* 0x000fea0003800000 */
.L_x_212:
        /* <DEDUP_REMOVED lines=12> */
.L_x_215:
[----:B------:R-:W-:Y:S05]  /*13b20*/  BSYNC B1 ;  /* 0x0000000000017941 */ /* 0x000fea0003800000 */
.L_x_214:
        /* <DEDUP_REMOVED lines=12> */
.L_x_217:
[----:B------:R-:W-:Y:S05]  /*13bf0*/  BSYNC B1 ;  /* 0x0000000000017941 */ /* 0x000fea0003800000 */
.L_x_216:
        /* <DEDUP_REMOVED lines=12> */
.L_x_219:
[----:B------:R-:W-:Y:S05]  /*13cc0*/  BSYNC B1 ;  /* 0x0000000000017941 */ /* 0x000fea0003800000 */
.L_x_218:
        /* <DEDUP_REMOVED lines=12> */
.L_x_221:
[----:B------:R-:W-:Y:S05]  /*13d90*/  BSYNC B1 ;  /* 0x0000000000017941 */ /* 0x000fea0003800000 */
.L_x_220:
        /* <DEDUP_REMOVED lines=12> */
.L_x_223:
[----:B------:R-:W-:Y:S05]  /*13e60*/  BSYNC B1 ;  /* 0x0000000000017941 */ /* 0x000fea0003800000 */
.L_x_222:
        /* <DEDUP_REMOVED lines=12> */
.L_x_225:
[----:B------:R-:W-:Y:S05]  /*13f30*/  BSYNC B1 ;  /* 0x0000000000017941 */ /* 0x000fea0003800000 */
.L_x_224:
        /* <DEDUP_REMOVED lines=12> */
.L_x_227:
[----:B------:R-:W-:Y:S05]  /*14000*/  BSYNC B1 ;  /* 0x0000000000017941 */ /* 0x000fea0003800000 */
.L_x_226:
        /* <DEDUP_REMOVED lines=12> */
.L_x_229:
[----:B------:R-:W-:Y:S05]  /*140d0*/  BSYNC B1 ;  /* 0x0000000000017941 */ /* 0x000fea0003800000 */
.L_x_228:
        /* <DEDUP_REMOVED lines=12> */
.L_x_231:
[----:B------:R-:W-:Y:S05]  /*141a0*/  BSYNC B1 ;  /* 0x0000000000017941 */ /* 0x000fea0003800000 */
.L_x_230:
        /* <DEDUP_REMOVED lines=12> */
.L_x_233:
[----:B------:R-:W-:Y:S05]  /*14270*/  BSYNC B1 ;  /* 0x0000000000017941 */ /* 0x000fea0003800000 */
.L_x_232:
        /* <DEDUP_REMOVED lines=12> */
.L_x_235:
[----:B------:R-:W-:Y:S05]  /*14340*/  BSYNC B1 ;  /* 0x0000000000017941 */ /* 0x000fea0003800000 */
.L_x_234:
        /* <DEDUP_REMOVED lines=12> */
.L_x_237:
[----:B------:R-:W-:Y:S05]  /*14410*/  BSYNC B1 ;  /* 0x0000000000017941 */ /* 0x000fea0003800000 */
.L_x_236:
        /* <DEDUP_REMOVED lines=12> */
.L_x_239:
[----:B------:R-:W-:Y:S05]  /*144e0*/  BSYNC B1 ;  /* 0x0000000000017941 */ /* 0x000fea0003800000 */
.L_x_238:
        /* <DEDUP_REMOVED lines=12> */
.L_x_241:
[----:B------:R-:W-:Y:S05]  /*145b0*/  BSYNC B1 ;  /* 0x0000000000017941 */ /* 0x000fea0003800000 */
.L_x_240:
        /* <DEDUP_REMOVED lines=12> */
.L_x_243:
[----:B------:R-:W-:Y:S05]  /*14680*/  BSYNC B1 ;  /* 0x0000000000017941 */ /* 0x000fea0003800000 */
.L_x_242:
        /* <DEDUP_REMOVED lines=12> */
.L_x_245:
[----:B------:R-:W-:Y:S05]  /*14750*/  BSYNC B1 ;  /* 0x0000000000017941 */ /* 0x000fea0003800000 */
.L_x_244:
        /* <DEDUP_REMOVED lines=12> */
.L_x_247:
[----:B------:R-:W-:Y:S05]  /*14820*/  BSYNC B1 ;  /* 0x0000000000017941 */ /* 0x000fea0003800000 */
.L_x_246:
[----:B0-----:R-:W2:Y:S01]  /*14830*/  LDL.LU R7, [R1+0x200] ;  /* 0x0002000001077983 */ /* 0x001ea20000300800 */
[----:B-----5:R-:W-:Y:S01]  /*14840*/  LOP3.LUT R6, R6, 0xff, RZ, 0xc0, !PT ;  /* 0x000000ff06067812 */ /* 0x020fe200078ec0ff */
[----:B------:R-:W-:Y:S01]  /*14850*/  BSSY B1, `(.L_x_248) ;  /* 0x000000b000017945 */ /* 0x000fe20003800000 */
[----:B------:R-:W-:Y:S02]  /*14860*/  ISETP.LT.OR P2, PT, R0, 0xd2, !P1 ;  /* 0x000000d20000780c */ /* 0x000fe40004f41670 */
[----:B------:R-:W-:-:S05]  /*14870*/  F2FP.F16.E4M3.UNPACK_B R6, R6 ;  /* 0x00000006ff06723e */ /* 0x000fca00020006ff */
[----:B------:R-:W-:-:S05]  /*14880*/  HADD2.F32 R6, -RZ, R6.H0_H0 ;  /* 0x20000006ff067230 */ /* 0x000fca0000004100 */
[----:B------:R-:W-:-:S04]  /*14890*/  FMUL R6, R6, UR23 ;  /* 0x0000001706067c20 */ /* 0x000fc80008400000 */
[----:B--2---:R-:W-:-:S05]  /*148a0*/  FFMA R6, R7, UR22, R6 ;  /* 0x0000001607067c23 */ /* 0x004fca0008000006 */
[----:B------:R-:W-:Y:S02]  /*148b0*/  F2FP.SATFINITE.E4M3.F32.PACK_AB_MERGE_C R7, RZ, R6, RZ ;  /* 0x00000006ff07723e */ /* 0x000fe400048070ff */
[----:B------:R-:W-:-:S03]  /*148c0*/  PRMT R6, RZ, 0x7610, R6 ;  /* 0x00007610ff067816 */ /* 0x000fc60000000006 */
[----:B------:R0:W-:Y:S01]  /*148d0*/  @!P3 STG.E.U8 desc[UR20][R24.64+0xd0], R7 ;  /* 0x0000d0071800b986 */ /* 0x0001e2000c101114 */
[----:B------:R-:W-:Y:S05]  /*148e0*/  @P2 BRA `(.L_x_249) ;  /* 0x0000000000042947 */ /* 0x000fea0003800000 */
[----:B------:R2:W5:Y:S02]  /*148f0*/  LDG.E.U8 R6, desc[UR20][R4.64+0xd1] ;  /* 0x0000d11404067981 */ /* 0x000564000c1e1100 */
.L_x_249:
[----:B------:R-:W-:Y:S05]  /*14900*/  BSYNC B1 ;  /* 0x0000000000017941 */ /* 0x000fea0003800000 */
.L_x_248:
[----:B0-----:R-:W3:Y:S01]  /*14910*/  LDL.LU R7, [R1+0x204] ;  /* 0x0002040001077983 */ /* 0x001ee20000300800 */
[----:B-----5:R-:W-:Y:S01]  /*14920*/  LOP3.LUT R6, R6, 0xff, RZ, 0xc0, !PT ;  /* 0x000000ff06067812 */ /* 0x020fe200078ec0ff */
[----:B------:R-:W-:Y:S01]  /*14930*/  BSSY B1, `(.L_x_250) ;  /* 0x000000b000017945 */ /* 0x000fe20003800000 */
[----:B------:R-:W-:Y:S02]  /*14940*/  ISETP.LT.OR P3, PT, R0, 0xd9, !P0 ;  /* 0x000000d90000780c */ /* 0x000fe40004761670 */
[----:B------:R-:W-:-:S05]  /*14950*/  F2FP.F16.E4M3.UNPACK_B R6, R6 ;  /* 0x00000006ff06723e */ /* 0x000fca00020006ff */
[----:B------:R-:W-:-:S05]  /*14960*/  HADD2.F32 R6, -RZ, R6.H0_H0 ;  /* 0x20000006ff067230 */ /* 0x000fca0000004100 */
[----:B------:R-:W-:-:S04]  /*14970*/  FMUL R6, R6, UR23 ;  /* 0x0000001706067c20 */ /* 0x000fc80008400000 */
[----:B---3--:R-:W-:-:S05]  /*14980*/  FFMA R6, R7, UR22, R6 ;  /* 0x0000001607067c23 */ /* 0x008fca0008000006 */
[----:B------:R-:W-:Y:S02]  /*14990*/  F2FP.SATFINITE.E4M3.F32.PACK_AB_MERGE_C R7, RZ, R6, RZ ;  /* 0x00000006ff07723e */ /* 0x000fe400048070ff */
[----:B------:R-:W-:-:S03]  /*149a0*/  PRMT R6, RZ, 0x7610, R6 ;  /* 0x00007610ff067816 */ /* 0x000fc60000000006 */
[----:B------:R0:W-:Y:S01]  /*149b0*/  @!P2 STG.E.U8 desc[UR20][R24.64+0xd1], R7 ;  /* 0x0000d1071800a986 */ /* 0x0001e2000c101114 */
[----:B------:R-:W-:Y:S05]  /*149c0*/  @P3 BRA `(.L_x_251) ;  /* 0x0000000000043947 */ /* 0x000fea0003800000 */
[----:B------:R3:W5:Y:S02]  /*149d0*/  LDG.E.U8 R6, desc[UR20][R30.64+0xd8] ;  /* 0x0000d8141e067981 */ /* 0x000764000c1e1100 */
.L_x_251:
[----:B------:R-:W-:Y:S05]  /*149e0*/  BSYNC B1 ;  /* 0x0000000000017941 */ /* 0x000fea0003800000 */
.L_x_250:
        /* <DEDUP_REMOVED lines=13> */
.L_x_253:
[----:B------:R-:W-:Y:S05]  /*14ac0*/  BSYNC B1 ;  /* 0x0000000000017941 */ /* 0x000fea0003800000 */
.L_x_252:
        /* <DEDUP_REMOVED lines=13> */
.L_x_255:
[----:B------:R-:W-:Y:S05]  /*14ba0*/  BSYNC B1 ;  /* 0x0000000000017941 */ /* 0x000fea0003800000 */
.L_x_254:
        /* <DEDUP_REMOVED lines=13> */
.L_x_257:
[----:B------:R-:W-:Y:S05]  /*14c80*/  BSYNC B1 ;  /* 0x0000000000017941 */ /* 0x000fea0003800000 */
.L_x_256:
        /* <DEDUP_REMOVED lines=13> */
.L_x_259:
[----:B------:R-:W-:Y:S05]  /*14d60*/  BSYNC B1 ;  /* 0x0000000000017941 */ /* 0x000fea0003800000 */
.L_x_258:
        /* <DEDUP_REMOVED lines=13> */
.L_x_261:
[----:B------:R-:W-:Y:S05]  /*14e40*/  BSYNC B1 ;  /* 0x0000000000017941 */ /* 0x000fea0003800000 */
.L_x_260:
        /* <DEDUP_REMOVED lines=13> */
.L_x_263:
[----:B------:R-:W-:Y:S05]  /*14f20*/  BSYNC B1 ;  /* 0x0000000000017941 */ /* 0x000fea0003800000 */
.L_x_262:
        /* <DEDUP_REMOVED lines=13> */
.L_x_265:
[----:B------:R-:W-:Y:S05]  /*15000*/  BSYNC B1 ;  /* 0x0000000000017941 */ /* 0x000fea0003800000 */
.L_x_264:
        /* <DEDUP_REMOVED lines=13> */
.L_x_267:
[----:B------:R-:W-:Y:S05]  /*150e0*/  BSYNC B1 ;  /* 0x0000000000017941 */ /* 0x000fea0003800000 */
.L_x_266:
        /* <DEDUP_REMOVED lines=13> */
.L_x_269:
[----:B------:R-:W-:Y:S05]  /*151c0*/  BSYNC B1 ;  /* 0x0000000000017941 */ /* 0x000fea0003800000 */
.L_x_268:
        /* <DEDUP_REMOVED lines=13> */
.L_x_271:
[----:B------:R-:W-:Y:S05]  /*152a0*/  BSYNC B1 ;  /* 0x0000000000017941 */ /* 0x000fea0003800000 */
.L_x_270:
        /* <DEDUP_REMOVED lines=13> */
.L_x_273:
[----:B------:R-:W-:Y:S05]  /*15380*/  BSYNC B1 ;  /* 0x0000000000017941 */ /* 0x000fea0003800000 */
.L_x_272:
        /* <DEDUP_REMOVED lines=13> */
.L_x_275:
[----:B------:R-:W-:Y:S05]  /*15460*/  BSYNC B1 ;  /* 0x0000000000017941 */ /* 0x000fea0003800000 */
.L_x_274:
        /* <DEDUP_REMOVED lines=13> */
.L_x_277:
[----:B------:R-:W-:Y:S05]  /*15540*/  BSYNC B1 ;  /* 0x0000000000017941 */ /* 0x000fea0003800000 */
.L_x_276:
        /* <DEDUP_REMOVED lines=13> */
.L_x_279:
[----:B------:R-:W-:Y:S05]  /*15620*/  BSYNC B1 ;  /* 0x0000000000017941 */ /* 0x000fea0003800000 */
.L_x_278:
        /* <DEDUP_REMOVED lines=13> */
.L_x_281:
[----:B------:R-:W-:Y:S05]  /*15700*/  BSYNC B1 ;  /* 0x0000000000017941 */ /* 0x000fea0003800000 */
.L_x_280:
        /* <DEDUP_REMOVED lines=13> */
.L_x_283:
[----:B------:R-:W-:Y:S05]  /*157e0*/  BSYNC B1 ;  /* 0x0000000000017941 */ /* 0x000fea0003800000 */
.L_x_282:
        /* <DEDUP_REMOVED lines=13> */
.L_x_285:
[----:B------:R-:W-:Y:S05]  /*158c0*/  BSYNC B1 ;  /* 0x0000000000017941 */ /* 0x000fea0003800000 */
.L_x_284:
        /* <DEDUP_REMOVED lines=13> */
.L_x_287:
[----:B------:R-:W-:Y:S05]  /*159a0*/  BSYNC B1 ;  /* 0x0000000000017941 */ /* 0x000fea0003800000 */
.L_x_286:
[----:B0-----:R-:W2:Y:S01]  /*159b0*/  LDL.LU R3, [R1+0x250] ;  /* 0x0002500001037983 */ /* 0x001ea20000300800 */
[----:B-----5:R-:W-:Y:S01]  /*159c0*/  LOP3.LUT R6, R6, 0xff, RZ, 0xc0, !PT ;  /* 0x000000ff06067812 */ /* 0x020fe200078ec0ff */
[----:B------:R-:W-:Y:S01]  /*159d0*/  BSSY B1, `(.L_x_288) ;  /* 0x000000b000017945 */ /* 0x000fe20003800000 */
[----:B------:R-:W-:Y:S02]  /*159e0*/  ISETP.LT.OR P1, PT, R0, 0xfa, !P1 ;  /* 0x000000fa0000780c */ /* 0x000fe40004f21670 */
[----:B------:R-:W-:Y:S02]  /*159f0*/  F2FP.F16.E4M3.UNPACK_B R6, R6 ;  /* 0x00000006ff06723e */ /* 0x000fe400020006ff */
[----:B------:R-:W-:-:S03]  /*15a00*/  PRMT R2, RZ, 0x7610, R2 ;  /* 0x00007610ff027816 */ /* 0x000fc60000000002 */
[----:B------:R-:W-:-:S05]  /*15a10*/  HADD2.F32 R6, -RZ, R6.H0_H0 ;  /* 0x20000006ff067230 */ /* 0x000fca0000004100 */
[----:B------:R-:W-:-:S04]  /*15a20*/  FMUL R6, R6, UR23 ;  /* 0x0000001706067c20 */ /* 0x000fc80008400000 */
[----:B--2---:R-:W-:-:S05]  /*15a30*/  FFMA R6, R3, UR22, R6 ;  /* 0x0000001603067c23 */ /* 0x004fca0008000006 */
[----:B------:R-:W-:-:S05]  /*15a40*/  F2FP.SATFINITE.E4M3.F32.PACK_AB_MERGE_C R3, RZ, R6, RZ ;  /* 0x00000006ff03723e */ /* 0x000fca00048070ff */
[----:B------:R0:W-:Y:S01]  /*15a50*/  @!P2 STG.E.U8 desc[UR20][R24.64+0xf8], R3 ;  /* 0x0000f8031800a986 */ /* 0x0001e2000c101114 */
[----:B------:R-:W-:Y:S05]  /*15a60*/  @P1 BRA `(.L_x_289) ;  /* 0x0000000000041947 */ /* 0x000fea0003800000 */
[----:B------:R2:W5:Y:S02]  /*15a70*/  LDG.E.U8 R2, desc[UR20][R4.64+0xf9] ;  /* 0x0000f91404027981 */ /* 0x000564000c1e1100 */
.L_x_289:
[----:B------:R-:W-:Y:S05]  /*15a80*/  BSYNC B1 ;  /* 0x0000000000017941 */ /* 0x000fea0003800000 */
.L_x_288:
[----:B------:R-:W2:Y:S01]  /*15a90*/  LDL.LU R7, [R1+0x254] ;  /* 0x0002540001077983 */ /* 0x000ea20000300800 */
[----:B-----5:R-:W-:Y:S01]  /*15aa0*/  LOP3.LUT R2, R2, 0xff, RZ, 0xc0, !PT ;  /* 0x000000ff02027812 */ /* 0x020fe200078ec0ff */
[----:B------:R-:W-:Y:S01]  /*15ab0*/  BSSY B1, `(.L_x_290) ;  /* 0x0000013000017945 */ /* 0x000fe20003800000 */
[----:B--234-:R-:W-:Y:S02]  /*15ac0*/  IADD3 R5, P0, R33, 0x80, RZ ;  /* 0x0000008021057810 */ /* 0x01cfe40007f1e0ff */
[----:B------:R-:W-:-:S03]  /*15ad0*/  F2FP.F16.E4M3.UNPACK_B R2, R2 ;  /* 0x00000002ff02723e */ /* 0x000fc600020006ff */
[----:B0-----:R-:W-:Y:S01]  /*15ae0*/  IMAD.X R3, RZ, RZ, R35, P0 ;  /* 0x000000ffff037224 */ /* 0x001fe200000e0623 */
[----:B------:R-:W-:Y:S01]  /*15af0*/  ISETP.GE.AND P0, PT, R32, 0x81, PT ;  /* 0x000000812000780c */ /* 0x000fe20003f06270 */
[----:B------:R-:W-:Y:S02]  /*15b00*/  HADD2.F32 R2, -RZ, R2.H0_H0 ;  /* 0x20000002ff027230 */ /* 0x000fe40000004100 */
[----:B------:R-:W-:Y:S01]  /*15b10*/  IMAD R6, R3, UR6, RZ ;  /* 0x0000000603067c24 */ /* 0x000fe2000f8e02ff */
[----:B------:R-:W-:Y:S02]  /*15b20*/  ISETP.LT.OR P3, PT, R0, 0x1, !P0 ;  /* 0x000000010000780c */ /* 0x000fe40004761670 */
[----:B------:R-:W-:Y:S01]  /*15b30*/  FMUL R4, R2, UR23 ;  /* 0x0000001702047c20 */ /* 0x000fe20008400000 */
[----:B------:R-:W-:-:S04]  /*15b40*/  IMAD.WIDE.U32 R2, R5, UR6, R36 ;  /* 0x0000000605027c25 */ /* 0x000fc8000f8e0024 */
[----:B------:R-:W-:Y:S01]  /*15b50*/  IMAD R5, R5, UR7, R6 ;  /* 0x0000000705057c24 */ /* 0x000fe2000f8e0206 */
[----:B------:R-:W-:-:S04]  /*15b60*/  IADD3 R2, P2, R2, UR10, RZ ;  /* 0x0000000a02027c10 */ /* 0x000fc8000ff5e0ff */
[----:B------:R-:W-:Y:S01]  /*15b70*/  IADD3.X R3, R3, UR11, R5, P2, !PT ;  /* 0x0000000b03037c10 */ /* 0x000fe200097fe405 */
[----:B------:R-:W-:-:S05]  /*15b80*/  FFMA R4, R7, UR22, R4 ;  /* 0x0000001607047c23 */ /* 0x000fca0008000004 */
[----:B------:R-:W-:Y:S02]  /*15b90*/  F2FP.SATFINITE.E4M3.F32.PACK_AB_MERGE_C R7, RZ, R4, RZ ;  /* 0x00000004ff07723e */ /* 0x000fe400048070ff */
[----:B------:R-:W-:-:S03]  /*15ba0*/  PRMT R4, RZ, 0x7610, R4 ;  /* 0x00007610ff047816 */ /* 0x000fc60000000004 */
[----:B------:R0:W-:Y:S01]  /*15bb0*/  @!P1 STG.E.U8 desc[UR20][R24.64+0xf9], R7 ;  /* 0x0000f90718009986 */ /* 0x0001e2000c101114 */
[----:B------:R-:W-:Y:S05]  /*15bc0*/  @P3 BRA `(.L_x_291) ;  /* 0x0000000000043947 */ /* 0x000fea0003800000 */
[----:B------:R2:W5:Y:S02]  /*15bd0*/  LDG.E.U8 R4, desc[UR20][R2.64] ;  /* 0x0000001402047981 */ /* 0x000564000c1e1100 */
.L_x_291:
[----:B------:R-:W-:Y:S05]  /*15be0*/  BSYNC B1 ;  /* 0x0000000000017941 */ /* 0x000fea0003800000 */
.L_x_290:
[----:B------:R-:W3:Y:S01]  /*15bf0*/  LDL.LU R5, [R1+0x258] ;  /* 0x0002580001057983 */ /* 0x000ee20000300800 */
        /* <DEDUP_REMOVED lines=12> */
.L_x_293:
[----:B------:R-:W-:Y:S05]  /*15cc0*/  BSYNC B1 ;  /* 0x0000000000017941 */ /* 0x000fea0003800000 */
.L_x_292:
[----:B---3--:R-:W3:Y:S01]  /*15cd0*/  LDL.LU R5, [R1+0x25c] ;  /* 0x00025c0001057983 */ /* 0x008ee20000300800 */
[----:B-----5:R-:W-:Y:S01]  /*15ce0*/  LOP3.LUT R4, R4, 0xff, RZ, 0xc0, !PT ;  /* 0x000000ff04047812 */ /* 0x020fe200078ec0ff */
[----:B------:R-:W-:Y:S01]  /*15cf0*/  BSSY B1, `(.L_x_294) ;  /* 0x0000013000017945 */ /* 0x000fe20003800000 */
[----:B------:R-:W-:Y:S02]  /*15d00*/  IADD3 R33, P1, R33, 0x88, RZ ;  /* 0x0000008821217810 */ /* 0x000fe40007f3e0ff */
[----:B------:R-:W-:Y:S02]  /*15d10*/  F2FP.F16.E4M3.UNPACK_B R4, R4 ;  /* 0x00000004ff04723e */ /* 0x000fe400020006ff */
[----:B------:R-:W-:Y:S01]  /*15d20*/  PRMT R6, RZ, 0x7610, R6 ;  /* 0x00007610ff067816 */ /* 0x000fe20000000006 */
[----:B------:R-:W-:Y:S01]  /*15d30*/  IMAD.X R34, RZ, RZ, R35, P1 ;  /* 0x000000ffff227224 */ /* 0x000fe200008e0623 */
[----:B------:R-:W-:Y:S01]  /*15d40*/  ISETP.GE.AND P1, PT, R32, 0x89, PT ;  /* 0x000000892000780c */ /* 0x000fe20003f26270 */
[----:B------:R-:W-:-:S02]  /*15d50*/  HADD2.F32 R4, -RZ, R4.H0_H0 ;  /* 0x20000004ff047230 */ /* 0x000fc40000004100 */
[----:B------:R-:W-:Y:S01]  /*15d60*/  IMAD R34, R34, UR6, RZ ;  /* 0x0000000622227c24 */ /* 0x000fe2000f8e02ff */
[----:B------:R-:W-:Y:S01]  /*15d70*/  ISETP.LT.OR P5, PT, R0, 0x1, !P1 ;  /* 0x000000010000780c */ /* 0x000fe20004fa1670 */
[----:B------:R-:W-:-:S04]  /*15d80*/  IMAD.WIDE.U32 R36, R33, UR6, R36 ;  /* 0x0000000621247c25 */ /* 0x000fc8000f8e0024 */
[----:B------:R-:W-:Y:S01]  /*15d90*/  FMUL R4, R4, UR23 ;  /* 0x0000001704047c20 */ /* 0x000fe20008400000 */
[----:B------:R-:W-:-:S03]  /*15da0*/  IMAD R33, R33, UR7, R34 ;  /* 0x0000000721217c24 */ /* 0x000fc6000f8e0222 */
[----:B---3--:R-:W-:Y:S01]  /*15db0*/  FFMA R5, R5, UR22, R4 ;  /* 0x0000001605057c23 */ /* 0x008fe20008000004 */
[----:B------:R-:W-:-:S04]  /*15dc0*/  IADD3 R4, P3, R36, UR10, RZ ;  /* 0x0000000a24047c10 */ /* 0x000fc8000ff7e0ff */
[----:B0-----:R-:W-:Y:S02]  /*15dd0*/  F2FP.SATFINITE.E4M3.F32.PACK_AB_MERGE_C R7, RZ, R5, RZ ;  /* 0x00000005ff07723e */ /* 0x001fe400048070ff */
[----:B------:R-:W-:-:S03]  /*15de0*/  IADD3.X R5, R37, UR11, R33, P3, !PT ;  /* 0x0000000b25057c10 */ /* 0x000fc60009ffe421 */
[----:B------:R0:W-:Y:S01]  /*15df0*/  @!P2 STG.E.U8 desc[UR20][R28.64+0x1], R7 ;  /* 0x000001071c00a986 */ /* 0x0001e2000c101114 */
[----:B------:R-:W-:Y:S05]  /*15e00*/  @P5 BRA `(.L_x_295) ;  /* 0x0000000000045947 */ /* 0x000fea0003800000 */
[----:B------:R3:W5:Y:S02]  /*15e10*/  LDG.E.U8 R6, desc[UR20][R4.64] ;  /* 0x0000001404067981 */ /* 0x000764000c1e1100 */
.L_x_295:
[----:B------:R-:W-:Y:S05]  /*15e20*/  BSYNC B1 ;  /* 0x0000000000017941 */ /* 0x000fea0003800000 */
.L_x_294:
        /* <DEDUP_REMOVED lines=13> */
.L_x_297:
[----:B------:R-:W-:Y:S05]  /*15f00*/  BSYNC B1 ;  /* 0x0000000000017941 */ /* 0x000fea0003800000 */
.L_x_296:
        /* <DEDUP_REMOVED lines=13> */
.L_x_299:
[----:B------:R-:W-:Y:S05]  /*15fe0*/  BSYNC B1 ;  /* 0x0000000000017941 */ /* 0x000fea0003800000 */
.L_x_298:
        /* <DEDUP_REMOVED lines=13> */
.L_x_301:
[----:B------:R-:W-:Y:S05]  /*160c0*/  BSYNC B1 ;  /* 0x0000000000017941 */ /* 0x000fea0003800000 */
.L_x_300:
        /* <DEDUP_REMOVED lines=13> */
.L_x_303:
[----:B------:R-:W-:Y:S05]  /*161a0*/  BSYNC B1 ;  /* 0x0000000000017941 */ /* 0x000fea0003800000 */
.L_x_302:
        /* <DEDUP_REMOVED lines=13> */
.L_x_305:
[----:B------:R-:W-:Y:S05]  /*16280*/  BSYNC B1 ;  /* 0x0000000000017941 */ /* 0x000fea0003800000 */
.L_x_304:
        /* <DEDUP_REMOVED lines=13> */
.L_x_307:
[----:B------:R-:W-:Y:S05]  /*16360*/  BSYNC B1 ;  /* 0x0000000000017941 */ /* 0x000fea0003800000 */
.L_x_306:
        /* <DEDUP_REMOVED lines=13> */
.L_x_309:
[----:B------:R-:W-:Y:S05]  /*16440*/  BSYNC B1 ;  /* 0x0000000000017941 */ /* 0x000fea0003800000 */
.L_x_308:
        /* <DEDUP_REMOVED lines=13> */
.L_x_311:
[----:B------:R-:W-:Y:S05]  /*16520*/  BSYNC B1 ;  /* 0x0000000000017941 */ /* 0x000fea0003800000 */
.L_x_310:
        /* <DEDUP_REMOVED lines=13> */
.L_x_313:
[----:B------:R-:W-:Y:S05]  /*16600*/  BSYNC B1 ;  /* 0x0000000000017941 */ /* 0x000fea0003800000 */
.L_x_312:
        /* <DEDUP_REMOVED lines=13> */
.L_x_315:
[----:B------:R-:W-:Y:S05]  /*166e0*/  BSYNC B1 ;  /* 0x0000000000017941 */ /* 0x000fea0003800000 */
.L_x_314:
        /* <DEDUP_REMOVED lines=13> */
.L_x_317:
[----:B------:R-:W-:Y:S05]  /*167c0*/  BSYNC B1 ;  /* 0x0000000000017941 */ /* 0x000fea0003800000 */
.L_x_316:
        /* <DEDUP_REMOVED lines=13> */
.L_x_319:
[----:B------:R-:W-:Y:S05]  /*168a0*/  BSYNC B1 ;  /* 0x0000000000017941 */ /* 0x000fea0003800000 */
.L_x_318:
        /* <DEDUP_REMOVED lines=13> */
.L_x_321:
[----:B------:R-:W-:Y:S05]  /*16980*/  BSYNC B1 ;  /* 0x0000000000017941 */ /* 0x000fea0003800000 */
.L_x_320:
        /* <DEDUP_REMOVED lines=13> */
.L_x_323:
[----:B------:R-:W-:Y:S05]  /*16a60*/  BSYNC B1 ;  /* 0x0000000000017941 */ /* 0x000fea0003800000 */
.L_x_322:
        /* <DEDUP_REMOVED lines=13> */
.L_x_325:
[----:B------:R-:W-:Y:S05]  /*16b40*/  BSYNC B1 ;  /* 0x0000000000017941 */ /* 0x000fea0003800000 */
.L_x_324:
        /* <DEDUP_REMOVED lines=13> */
.L_x_327:
[----:B------:R-:W-:Y:S05]  /*16c20*/  BSYNC B1 ;  /* 0x0000000000017941 */ /* 0x000fea0003800000 */
.L_x_326:
        /* <DEDUP_REMOVED lines=13> */
.L_x_329:
[----:B------:R-:W-:Y:S05]  /*16d00*/  BSYNC B1 ;  /* 0x0000000000017941 */ /* 0x000fea0003800000 */
.L_x_328:
        /* <DEDUP_REMOVED lines=13> */
.L_x_331:
[----:B------:R-:W-:Y:S05]  /*16de0*/  BSYNC B1 ;  /* 0x0000000000017941 */ /* 0x000fea0003800000 */
.L_x_330:
        /* <DEDUP_REMOVED lines=13> */
.L_x_333:
[----:B------:R-:W-:Y:S05]  /*16ec0*/  BSYNC B1 ;  /* 0x0000000000017941 */ /* 0x000fea0003800000 */
.L_x_332:
        /* <DEDUP_REMOVED lines=13> */
.L_x_335:
[----:B------:R-:W-:Y:S05]  /*16fa0*/  BSYNC B1 ;  /* 0x0000000000017941 */ /* 0x000fea0003800000 */
.L_x_334:
        /* <DEDUP_REMOVED lines=13> */
.L_x_337:
[----:B------:R-:W-:Y:S05]  /*17080*/  BSYNC B1 ;  /* 0x0000000000017941 */ /* 0x000fea0003800000 */
.L_x_336:
        /* <DEDUP_REMOVED lines=13> */
.L_x_339:
[----:B------:R-:W-:Y:S05]  /*17160*/  BSYNC B1 ;  /* 0x0000000000017941 */ /* 0x000fea0003800000 */
.L_x_338:
        /* <DEDUP_REMOVED lines=13> */
.L_x_341:
[----:B------:R-:W-:Y:S05]  /*17240*/  BSYNC B1 ;  /* 0x0000000000017941 */ /* 0x000fea0003800000 */
.L_x_340:
        /* <DEDUP_REMOVED lines=13> */
.L_x_343:
[----:B------:R-:W-:Y:S05]  /*17320*/  BSYNC B1 ;  /* 0x0000000000017941 */ /* 0x000fea0003800000 */
.L_x_342:
        /* <DEDUP_REMOVED lines=13> */
.L_x_345:
[----:B------:R-:W-:Y:S05]  /*17400*/  BSYNC B1 ;  /* 0x0000000000017941 */ /* 0x000fea0003800000 */
.L_x_344:
        /* <DEDUP_REMOVED lines=13> */
.L_x_347:
[----:B------:R-:W-:Y:S05]  /*174e0*/  BSYNC B1 ;  /* 0x0000000000017941 */ /* 0x000fea0003800000 */
.L_x_346:
        /* <DEDUP_REMOVED lines=13> */
.L_x_349:
[----:B------:R-:W-:Y:S05]  /*175c0*/  BSYNC B1 ;  /* 0x0000000000017941 */ /* 0x000fea0003800000 */
.L_x_348:
        /* <DEDUP_REMOVED lines=13> */
.L_x_351:
[----:B------:R-:W-:Y:S05]  /*176a0*/  BSYNC B1 ;  /* 0x0000000000017941 */ /* 0x000fea0003800000 */
.L_x_350:
        /* <DEDUP_REMOVED lines=13> */
.L_x_353:
[----:B------:R-:W-:Y:S05]  /*17780*/  BSYNC B1 ;  /* 0x0000000000017941 */ /* 0x000fea0003800000 */
.L_x_352:
        /* <DEDUP_REMOVED lines=13> */
.L_x_355:
[----:B------:R-:W-:Y:S05]  /*17860*/  BSYNC B1 ;  /* 0x0000000000017941 */ /* 0x000fea0003800000 */
.L_x_354:
        /* <DEDUP_REMOVED lines=13> */
.L_x_357:
[----:B------:R-:W-:Y:S05]  /*17940*/  BSYNC B1 ;  /* 0x0000000000017941 */ /* 0x000fea0003800000 */
.L_x_356:
        /* <DEDUP_REMOVED lines=13> */
.L_x_359:
[----:B------:R-:W-:Y:S05]  /*17a20*/  BSYNC B1 ;  /* 0x0000000000017941 */ /* 0x000fea0003800000 */
.L_x_358:
        /* <DEDUP_REMOVED lines=13> */
.L_x_361:
[----:B------:R-:W-:Y:S05]  /*17b00*/  BSYNC B1 ;  /* 0x0000000000017941 */ /* 0x000fea0003800000 */
.L_x_360:
        /* <DEDUP_REMOVED lines=13> */
.L_x_363:
[----:B------:R-:W-:Y:S05]  /*17be0*/  BSYNC B1 ;  /* 0x0000000000017941 */ /* 0x000fea0003800000 */
.L_x_362:
        /* <DEDUP_REMOVED lines=13> */
.L_x_365:
[----:B------:R-:W-:Y:S05]  /*17cc0*/  BSYNC B1 ;  /* 0x0000000000017941 */ /* 0x000fea0003800000 */
.L_x_364:
        /* <DEDUP_REMOVED lines=13> */
.L_x_367:
[----:B------:R-:W-:Y:S05]  /*17da0*/  BSYNC B1 ;  /* 0x0000000000017941 */ /* 0x000fea0003800000 */
.L_x_366:
        /* <DEDUP_REMOVED lines=13> */
.L_x_369:
[----:B------:R-:W-:Y:S05]  /*17e80*/  BSYNC B1 ;  /* 0x0000000000017941 */ /* 0x000fea0003800000 */
.L_x_368:
        /* <DEDUP_REMOVED lines=13> */
.L_x_371:
[----:B------:R-:W-:Y:S05]  /*17f60*/  BSYNC B1 ;  /* 0x0000000000017941 */ /* 0x000fea0003800000 */
.L_x_370:
        /* <DEDUP_REMOVED lines=13> */
.L_x_373:
[----:B------:R-:W-:Y:S05]  /*18040*/  BSYNC B1 ;  /* 0x0000000000017941 */ /* 0x000fea0003800000 */
.L_x_372:
        /* <DEDUP_REMOVED lines=13> */
.L_x_375:
[----:B------:R-:W-:Y:S05]  /*18120*/  BSYNC B1 ;  /* 0x0000000000017941 */ /* 0x000fea0003800000 */
.L_x_374:
        /* <DEDUP_REMOVED lines=13> */
.L_x_377:
[----:B------:R-:W-:Y:S05]  /*18200*/  BSYNC B1 ;  /* 0x0000000000017941 */ /* 0x000fea0003800000 */
.L_x_376:
        /* <DEDUP_REMOVED lines=13> */
.L_x_379:
[----:B------:R-:W-:Y:S05]  /*182e0*/  BSYNC B1 ;  /* 0x0000000000017941 */ /* 0x000fea0003800000 */
.L_x_378:
        /* <DEDUP_REMOVED lines=13> */
.L_x_381:
[----:B------:R-:W-:Y:S05]  /*183c0*/  BSYNC B1 ;  /* 0x0000000000017941 */ /* 0x000fea0003800000 */
.L_x_380:
        /* <DEDUP_REMOVED lines=13> */
.L_x_383:
[----:B------:R-:W-:Y:S05]  /*184a0*/  BSYNC B1 ;  /* 0x0000000000017941 */ /* 0x000fea0003800000 */
.L_x_382:
        /* <DEDUP_REMOVED lines=13> */
.L_x_385:
[----:B------:R-:W-:Y:S05]  /*18580*/  BSYNC B1 ;  /* 0x0000000000017941 */ /* 0x000fea0003800000 */
.L_x_384:
        /* <DEDUP_REMOVED lines=13> */
.L_x_387:
[----:B------:R-:W-:Y:S05]  /*18660*/  BSYNC B1 ;  /* 0x0000000000017941 */ /* 0x000fea0003800000 */
.L_x_386:
        /* <DEDUP_REMOVED lines=13> */
.L_x_389:
[----:B------:R-:W-:Y:S05]  /*18740*/  BSYNC B1 ;  /* 0x0000000000017941 */ /* 0x000fea0003800000 */
.L_x_388:
        /* <DEDUP_REMOVED lines=13> */
.L_x_391:
[----:B------:R-:W-:Y:S05]  /*18820*/  BSYNC B1 ;  /* 0x0000000000017941 */ /* 0x000fea0003800000 */
.L_x_390:
        /* <DEDUP_REMOVED lines=13> */
.L_x_393:
[----:B------:R-:W-:Y:S05]  /*18900*/  BSYNC B1 ;  /* 0x0000000000017941 */ /* 0x000fea0003800000 */
.L_x_392:
        /* <DEDUP_REMOVED lines=13> */
.L_x_395:
[----:B------:R-:W-:Y:S05]  /*189e0*/  BSYNC B1 ;  /* 0x0000000000017941 */ /* 0x000fea0003800000 */
.L_x_394:
        /* <DEDUP_REMOVED lines=13> */
.L_x_397:
[----:B------:R-:W-:Y:S05]  /*18ac0*/  BSYNC B1 ;  /* 0x0000000000017941 */ /* 0x000fea0003800000 */
.L_x_396:
        /* <DEDUP_REMOVED lines=13> */
.L_x_399:
[----:B------:R-:W-:Y:S05]  /*18ba0*/  BSYNC B1 ;  /* 0x0000000000017941 */ /* 0x000fea0003800000 */
.L_x_398:
        /* <DEDUP_REMOVED lines=13> */
.L_x_401:
[----:B------:R-:W-:Y:S05]  /*18c80*/  BSYNC B1 ;  /* 0x0000000000017941 */ /* 0x000fea0003800000 */
.L_x_400:
        /* <DEDUP_REMOVED lines=13> */
.L_x_403:
[----:B------:R-:W-:Y:S05]  /*18d60*/  BSYNC B1 ;  /* 0x0000000000017941 */ /* 0x000fea0003800000 */
.L_x_402:
        /* <DEDUP_REMOVED lines=13> */
.L_x_405:
[----:B------:R-:W-:Y:S05]  /*18e40*/  BSYNC B1 ;  /* 0x0000000000017941 */ /* 0x000fea0003800000 */
.L_x_404:
        /* <DEDUP_REMOVED lines=13> */
.L_x_407:
[----:B------:R-:W-:Y:S05]  /*18f20*/  BSYNC B1 ;  /* 0x0000000000017941 */ /* 0x000fea0003800000 */
.L_x_406:
        /* <DEDUP_REMOVED lines=13> */
.L_x_409:
[----:B------:R-:W-:Y:S05]  /*19000*/  BSYNC B1 ;  /* 0x0000000000017941 */ /* 0x000fea0003800000 */
.L_x_408:
        /* <DEDUP_REMOVED lines=13> */
.L_x_411:
[----:B------:R-:W-:Y:S05]  /*190e0*/  BSYNC B1 ;  /* 0x0000000000017941 */ /* 0x000fea0003800000 */
.L_x_410:
        /* <DEDUP_REMOVED lines=13> */
.L_x_413:
[----:B------:R-:W-:Y:S05]  /*191c0*/  BSYNC B1 ;  /* 0x0000000000017941 */ /* 0x000fea0003800000 */
.L_x_412:
        /* <DEDUP_REMOVED lines=13> */
.L_x_415:
[----:B------:R-:W-:Y:S05]  /*192a0*/  BSYNC B1 ;  /* 0x0000000000017941 */ /* 0x000fea0003800000 */
.L_x_414:
        /* <DEDUP_REMOVED lines=13> */
.L_x_417:
[----:B------:R-:W-:Y:S05]  /*19380*/  BSYNC B1 ;  /* 0x0000000000017941 */ /* 0x000fea0003800000 */
.L_x_416:
        /* <DEDUP_REMOVED lines=13> */
.L_x_419:
[----:B------:R-:W-:Y:S05]  /*19460*/  BSYNC B1 ;  /* 0x0000000000017941 */ /* 0x000fea0003800000 */
.L_x_418:
        /* <DEDUP_REMOVED lines=13> */
.L_x_421:
[----:B------:R-:W-:Y:S05]  /*19540*/  BSYNC B1 ;  /* 0x0000000000017941 */ /* 0x000fea0003800000 */
.L_x_420:
        /* <DEDUP_REMOVED lines=13> */
.L_x_423:
[----:B------:R-:W-:Y:S05]  /*19620*/  BSYNC B1 ;  /* 0x0000000000017941 */ /* 0x000fea0003800000 */
.L_x_422:
        /* <DEDUP_REMOVED lines=13> */
.L_x_425:
[----:B------:R-:W-:Y:S05]  /*19700*/  BSYNC B1 ;  /* 0x0000000000017941 */ /* 0x000fea0003800000 */
.L_x_424:
        /* <DEDUP_REMOVED lines=13> */
.L_x_427:
[----:B------:R-:W-:Y:S05]  /*197e0*/  BSYNC B1 ;  /* 0x0000000000017941 */ /* 0x000fea0003800000 */
.L_x_426:
        /* <DEDUP_REMOVED lines=13> */
.L_x_429:
[----:B------:R-:W-:Y:S05]  /*198c0*/  BSYNC B1 ;  /* 0x0000000000017941 */ /* 0x000fea0003800000 */
.L_x_428:
        /* <DEDUP_REMOVED lines=13> */
.L_x_431:
[----:B------:R-:W-:Y:S05]  /*199a0*/  BSYNC B1 ;  /* 0x0000000000017941 */ /* 0x000fea0003800000 */
.L_x_430:
        /* <DEDUP_REMOVED lines=13> */
.L_x_433:
[----:B------:R-:W-:Y:S05]  /*19a80*/  BSYNC B1 ;  /* 0x0000000000017941 */ /* 0x000fea0003800000 */
.L_x_432:
        /* <DEDUP_REMOVED lines=13> */
.L_x_435:
[----:B------:R-:W-:Y:S05]  /*19b60*/  BSYNC B1 ;  /* 0x0000000000017941 */ /* 0x000fea0003800000 */
.L_x_434:
        /* <DEDUP_REMOVED lines=13> */
.L_x_437:
[----:B------:R-:W-:Y:S05]  /*19c40*/  BSYNC B1 ;  /* 0x0000000000017941 */ /* 0x000fea0003800000 */
.L_x_436:
        /* <DEDUP_REMOVED lines=13> */
.L_x_439:
[----:B------:R-:W-:Y:S05]  /*19d20*/  BSYNC B1 ;  /* 0x0000000000017941 */ /* 0x000fea0003800000 */
.L_x_438:
        /* <DEDUP_REMOVED lines=13> */
.L_x_441:
[----:B------:R-:W-:Y:S05]  /*19e00*/  BSYNC B1 ;  /* 0x0000000000017941 */ /* 0x000fea0003800000 */
.L_x_440:
        /* <DEDUP_REMOVED lines=13> */
.L_x_443:
[----:B------:R-:W-:Y:S05]  /*19ee0*/  BSYNC B1 ;  /* 0x0000000000017941 */ /* 0x000fea0003800000 */
.L_x_442:
        /* <DEDUP_REMOVED lines=13> */
.L_x_445:
[----:B------:R-:W-:Y:S05]  /*19fc0*/  BSYNC B1 ;  /* 0x0000000000017941 */ /* 0x000fea0003800000 */
.L_x_444:
        /* <DEDUP_REMOVED lines=13> */
.L_x_447:
[----:B------:R-:W-:Y:S05]  /*1a0a0*/  BSYNC B1 ;  /* 0x0000000000017941 */ /* 0x000fea0003800000 */
.L_x_446:
        /* <DEDUP_REMOVED lines=13> */
.L_x_449:
[----:B------:R-:W-:Y:S05]  /*1a180*/  BSYNC B1 ;  /* 0x0000000000017941 */ /* 0x000fea0003800000 */
.L_x_448:
        /* <DEDUP_REMOVED lines=13> */
.L_x_451:
[----:B------:R-:W-:Y:S05]  /*1a260*/  BSYNC B1 ;  /* 0x0000000000017941 */ /* 0x000fea0003800000 */
.L_x_450:
        /* <DEDUP_REMOVED lines=13> */
.L_x_453:
[----:B------:R-:W-:Y:S05]  /*1a340*/  BSYNC B1 ;  /* 0x0000000000017941 */ /* 0x000fea0003800000 */
.L_x_452:
        /* <DEDUP_REMOVED lines=13> */
.L_x_455:
[----:B------:R-:W-:Y:S05]  /*1a420*/  BSYNC B1 ;  /* 0x0000000000017941 */ /* 0x000fea0003800000 */
.L_x_454:
        /* <DEDUP_REMOVED lines=13> */
.L_x_457:
[----:B------:R-:W-:Y:S05]  /*1a500*/  BSYNC B1 ;  /* 0x0000000000017941 */ /* 0x000fea0003800000 */
.L_x_456:
        /* <DEDUP_REMOVED lines=13> */
.L_x_459:
[----:B------:R-:W-:Y:S05]  /*1a5e0*/  BSYNC B1 ;  /* 0x0000000000017941 */ /* 0x000fea0003800000 */
.L_x_458:
        /* <DEDUP_REMOVED lines=13> */
.L_x_461:
[----:B------:R-:W-:Y:S05]  /*1a6c0*/  BSYNC B1 ;  /* 0x0000000000017941 */ /* 0x000fea0003800000 */
.L_x_460:
        /* <DEDUP_REMOVED lines=13> */
.L_x_463:
[----:B------:R-:W-:Y:S05]  /*1a7a0*/  BSYNC B1 ;  /* 0x0000000000017941 */ /* 0x000fea0003800000 */
.L_x_462:
        /* <DEDUP_REMOVED lines=13> */
.L_x_465:
[----:B------:R-:W-:Y:S05]  /*1a880*/  BSYNC B1 ;  /* 0x0000000000017941 */ /* 0x000fea0003800000 */
.L_x_464:
        /* <DEDUP_REMOVED lines=13> */
.L_x_467:
[----:B------:R-:W-:Y:S05]  /*1a960*/  BSYNC B1 ;  /* 0x0000000000017941 */ /* 0x000fea0003800000 */
.L_x_466:
        /* <DEDUP_REMOVED lines=13> */
.L_x_469:
[----:B------:R-:W-:Y:S05]  /*1aa40*/  BSYNC B1 ;  /* 0x0000000000017941 */ /* 0x000fea0003800000 */
.L_x_468:
        /* <DEDUP_REMOVED lines=13> */
.L_x_471:
[----:B------:R-:W-:Y:S05]  /*1ab20*/  BSYNC B1 ;  /* 0x0000000000017941 */ /* 0x000fea0003800000 */
.L_x_470:
        /* <DEDUP_REMOVED lines=13> */
.L_x_473:
[----:B------:R-:W-:Y:S05]  /*1ac00*/  BSYNC B1 ;  /* 0x0000000000017941 */ /* 0x000fea0003800000 */
.L_x_472:
        /* <DEDUP_REMOVED lines=13> */
.L_x_475:
[----:B------:R-:W-:Y:S05]  /*1ace0*/  BSYNC B1 ;  /* 0x0000000000017941 */ /* 0x000fea0003800000 */
.L_x_474:
        /* <DEDUP_REMOVED lines=13> */
.L_x_477:
[----:B------:R-:W-:Y:S05]  /*1adc0*/  BSYNC B1 ;  /* 0x0000000000017941 */ /* 0x000fea0003800000 */
.L_x_476:
        /* <DEDUP_REMOVED lines=13> */
.L_x_479:
[----:B------:R-:W-:Y:S05]  /*1aea0*/  BSYNC B1 ;  /* 0x0000000000017941 */ /* 0x000fea0003800000 */
.L_x_478:
        /* <DEDUP_REMOVED lines=13> */
.L_x_481:
[----:B------:R-:W-:Y:S05]  /*1af80*/  BSYNC B1 ;  /* 0x0000000000017941 */ /* 0x000fea0003800000 */
.L_x_480:
        /* <DEDUP_REMOVED lines=13> */
.L_x_483:
[----:B------:R-:W-:Y:S05]  /*1b060*/  BSYNC B1 ;  /* 0x0000000000017941 */ /* 0x000fea0003800000 */
.L_x_482:
        /* <DEDUP_REMOVED lines=13> */
.L_x_485:
[----:B------:R-:W-:Y:S05]  /*1b140*/  BSYNC B1 ;  /* 0x0000000000017941 */ /* 0x000fea0003800000 */
.L_x_484:
        /* <DEDUP_REMOVED lines=13> */
.L_x_487:
[----:B------:R-:W-:Y:S05]  /*1b220*/  BSYNC B1 ;  /* 0x0000000000017941 */ /* 0x000fea0003800000 */
.L_x_486:
        /* <DEDUP_REMOVED lines=13> */
.L_x_489:
[----:B------:R-:W-:Y:S05]  /*1b300*/  BSYNC B1 ;  /* 0x0000000000017941 */ /* 0x000fea0003800000 */
.L_x_488:
        /* <DEDUP_REMOVED lines=13> */
.L_x_491:
[----:B------:R-:W-:Y:S05]  /*1b3e0*/  BSYNC B1 ;  /* 0x0000000000017941 */ /* 0x000fea0003800000 */
.L_x_490:
        /* <DEDUP_REMOVED lines=13> */
.L_x_493:
[----:B------:R-:W-:Y:S05]  /*1b4c0*/  BSYNC B1 ;  /* 0x0000000000017941 */ /* 0x000fea0003800000 */
.L_x_492:
        /* <DEDUP_REMOVED lines=13> */
.L_x_495:
[----:B------:R-:W-:Y:S05]  /*1b5a0*/  BSYNC B1 ;  /* 0x0000000000017941 */ /* 0x000fea0003800000 */
.L_x_494:
        /* <DEDUP_REMOVED lines=13> */
.L_x_497:
[----:B------:R-:W-:Y:S05]  /*1b680*/  BSYNC B1 ;  /* 0x0000000000017941 */ /* 0x000fea0003800000 */
.L_x_496:
        /* <DEDUP_REMOVED lines=13> */
.L_x_499:
[----:B------:R-:W-:Y:S05]  /*1b760*/  BSYNC B1 ;  /* 0x0000000000017941 */ /* 0x000fea0003800000 */
.L_x_498:
        /* <DEDUP_REMOVED lines=13> */
.L_x_501:
[----:B------:R-:W-:Y:S05]  /*1b840*/  BSYNC B1 ;  /* 0x0000000000017941 */ /* 0x000fea0003800000 */
.L_x_500:
        /* <DEDUP_REMOVED lines=13> */
.L_x_503:
[----:B------:R-:W-:Y:S05]  /*1b920*/  BSYNC B1 ;  /* 0x0000000000017941 */ /* 0x000fea0003800000 */
.L_x_502:
        /* <DEDUP_REMOVED lines=13> */
.L_x_505:
[----:B------:R-:W-:Y:S05]  /*1ba00*/  BSYNC B1 ;  /* 0x0000000000017941 */ /* 0x000fea0003800000 */
.L_x_504:
        /* <DEDUP_REMOVED lines=13> */
.L_x_507:
[----:B------:R-:W-:Y:S05]  /*1bae0*/  BSYNC B1 ;  /* 0x0000000000017941 */ /* 0x000fea0003800000 */
.L_x_506:
        /* <DEDUP_REMOVED lines=13> */
.L_x_509:
[----:B------:R-:W-:Y:S05]  /*1bbc0*/  BSYNC B1 ;  /* 0x0000000000017941 */ /* 0x000fea0003800000 */
.L_x_508:
        /* <DEDUP_REMOVED lines=13> */
.L_x_511:
[----:B------:R-:W-:Y:S05]  /*1bca0*/  BSYNC B1 ;  /* 0x0000000000017941 */ /* 0x000fea0003800000 */
.L_x_510:
        /* <DEDUP_REMOVED lines=13> */
.L_x_513:
[----:B------:R-:W-:Y:S05]  /*1bd80*/  BSYNC B1 ;  /* 0x0000000000017941 */ /* 0x000fea0003800000 */
.L_x_512:
        /* <DEDUP_REMOVED lines=13> */
.L_x_515:
[----:B------:R-:W-:Y:S05]  /*1be60*/  BSYNC B1 ;  /* 0x0000000000017941 */ /* 0x000fea0003800000 */
.L_x_514:
        /* <DEDUP_REMOVED lines=13> */
.L_x_517:
[----:B------:R-:W-:Y:S05]  /*1bf40*/  BSYNC B1 ;  /* 0x0000000000017941 */ /* 0x000fea0003800000 */
.L_x_516:
        /* <DEDUP_REMOVED lines=13> */
.L_x_519:
[----:B------:R-:W-:Y:S05]  /*1c020*/  BSYNC B1 ;  /* 0x0000000000017941 */ /* 0x000fea0003800000 */
.L_x_518:
        /* <DEDUP_REMOVED lines=13> */
.L_x_521:
[----:B------:R-:W-:Y:S05]  /*1c100*/  BSYNC B1 ;  /* 0x0000000000017941 */ /* 0x000fea0003800000 */
.L_x_520:
        /* <DEDUP_REMOVED lines=13> */
.L_x_523:
[----:B------:R-:W-:Y:S05]  /*1c1e0*/  BSYNC B1 ;  /* 0x0000000000017941 */ /* 0x000fea0003800000 */
.L_x_522:
        /* <DEDUP_REMOVED lines=13> */
.L_x_525:
[----:B------:R-:W-:Y:S05]  /*1c2c0*/  BSYNC B1 ;  /* 0x0000000000017941 */ /* 0x000fea0003800000 */
.L_x_524:
        /* <DEDUP_REMOVED lines=13> */
.L_x_527:
[----:B------:R-:W-:Y:S05]  /*1c3a0*/  BSYNC B1 ;  /* 0x0000000000017941 */ /* 0x000fea0003800000 */
.L_x_526:
        /* <DEDUP_REMOVED lines=13> */
.L_x_529:
[----:B------:R-:W-:Y:S05]  /*1c480*/  BSYNC B1 ;  /* 0x0000000000017941 */ /* 0x000fea0003800000 */
.L_x_528:
        /* <DEDUP_REMOVED lines=13> */
.L_x_531:
[----:B------:R-:W-:Y:S05]  /*1c560*/  BSYNC B1 ;  /* 0x0000000000017941 */ /* 0x000fea0003800000 */
.L_x_530:
        /* <DEDUP_REMOVED lines=13> */
.L_x_533:
[----:B------:R-:W-:Y:S05]  /*1c640*/  BSYNC B1 ;  /* 0x0000000000017941 */ /* 0x000fea0003800000 */
.L_x_532:
        /* <DEDUP_REMOVED lines=13> */
.L_x_535:
[----:B------:R-:W-:Y:S05]  /*1c720*/  BSYNC B1 ;  /* 0x0000000000017941 */ /* 0x000fea0003800000 */
.L_x_534:
        /* <DEDUP_REMOVED lines=13> */
.L_x_537:
[----:B------:R-:W-:Y:S05]  /*1c800*/  BSYNC B1 ;  /* 0x0000000000017941 */ /* 0x000fea0003800000 */
.L_x_536:
        /* <DEDUP_REMOVED lines=13> */
.L_x_539:
[----:B------:R-:W-:Y:S05]  /*1c8e0*/  BSYNC B1 ;  /* 0x0000000000017941 */ /* 0x000fea0003800000 */
.L_x_538:
        /* <DEDUP_REMOVED lines=13> */
.L_x_541:
[----:B------:R-:W-:Y:S05]  /*1c9c0*/  BSYNC B1 ;  /* 0x0000000000017941 */ /* 0x000fea0003800000 */
.L_x_540:
[----:B--234-:R-:W2:Y:S01]  /*1c9d0*/  LDL.LU R3, [R1+0x44c] ;  /* 0x00044c0001037983 */ /* 0x01cea20000300800 */
        /* <DEDUP_REMOVED lines=12> */
.L_x_543:
[----:B------:R-:W-:Y:S05]  /*1caa0*/  BSYNC B1 ;  /* 0x0000000000017941 */ /* 0x000fea0003800000 */
.L_x_542:
[----:B--2---:R-:W2:Y:S01]  /*1cab0*/  LDL.LU R3, [R1+0x450] ;  /* 0x0004500001037983 */ /* 0x004ea20000300800 */
        /* <DEDUP_REMOVED lines=12> */
.L_x_545:
[----:B------:R-:W-:Y:S05]  /*1cb80*/  BSYNC B1 ;  /* 0x0000000000017941 */ /* 0x000fea0003800000 */
.L_x_544:
[----:B------:R-:W-:Y:S05]  /*1cb90*/  @P1 BRA `(.L_x_546) ;  /* 0x00000048008c1947 */ /* 0x000fea0003800000 */
[----:B------:R-:W2:Y:S01]  /*1cba0*/  LDL.LU R2, [R1+0x454] ;  /* 0x0004540001027983 */ /* 0x000ea20000300800 */
[----:B-----5:R-:W-:-:S04]  /*1cbb0*/  LOP3.LUT R0, R0, 0xff, RZ, 0xc0, !PT ;  /* 0x000000ff00007812 */ /* 0x020fc800078ec0ff */
[----:B------:R-:W-:-:S05]  /*1cbc0*/  F2FP.F16.E4M3.UNPACK_B R0, R0 ;  /* 0x00000000ff00723e */ /* 0x000fca00020006ff */
[----:B------:R-:W-:-:S05]  /*1cbd0*/  HADD2.F32 R0, -RZ, R0.H0_H0 ;  /* 0x20000000ff007230 */ /* 0x000fca0000004100 */
[----:B------:R-:W-:-:S04]  /*1cbe0*/  FMUL R0, R0, UR23 ;  /* 0x0000001700007c20 */ /* 0x000fc80008400000 */
[----:B--2---:R-:W-:-:S05]  /*1cbf0*/  FFMA R0, R2, UR22, R0 ;  /* 0x0000001602007c23 */ /* 0x004fca0008000000 */
[----:B------:R-:W-:-:S05]  /*1cc00*/  F2FP.SATFINITE.E4M3.F32.PACK_AB_MERGE_C R3, RZ, R0, RZ ;  /* 0x00000000ff03723e */ /* 0x000fca00048070ff */
[----:B------:R2:W-:Y:S01]  /*1cc10*/  STG.E.U8 desc[UR20][R26.64+0xf9], R3 ;  /* 0x0000f9031a007986 */ /* 0x0005e2000c101114 */
[----:B------:R-:W-:Y:S05]  /*1cc20*/  BRA `(.L_x_546) ;  /* 0x0000004800687947 */ /* 0x000fea0003800000 */
.L_x_33:
[----:B------:R-:W-:Y:S01]  /*1cc30*/  ISETP.GE.AND P3, PT, R32, 0x1, PT ;  /* 0x000000012000780c */ /* 0x000fe20003f66270 */
[----:B------:R-:W-:Y:S01]  /*1cc40*/  FMUL R4, R4, UR22 ;  /* 0x0000001604047c20 */ /* 0x000fe20008400000 */
[----:B------:R-:W2:Y:S02]  /*1cc50*/  LDL.LU R35, [R1+0x200] ;  /* 0x0002000001237983 */ /* 0x000ea40000300800 */
[----:B------:R-:W-:Y:S02]  /*1cc60*/  ISETP.LT.OR P0, PT, R0, 0x1, !P3 ;  /* 0x000000010000780c */ /* 0x000fe40005f01670 */
[----:B------:R-:W-:Y:S01]  /*1cc70*/  F2FP.SATFINITE.E4M3.F32.PACK_AB_MERGE_C R4, RZ, R4, RZ ;  /* 0x00000004ff04723e */ /* 0x000fe200048070ff */
[----:B------:R-:W-:Y:S01]  /*1cc80*/  FMUL R5, R5, UR22 ;  /* 0x0000001605057c20 */ /* 0x000fe20008400000 */
[----:B------:R-:W-:Y:S01]  /*1cc90*/  ISETP.GE.AND P2, PT, R32, 0x9, PT ;  /* 0x000000092000780c */ /* 0x000fe20003f46270 */
[----:B------:R-:W-:Y:S01]  /*1cca0*/  FMUL R6, R6, UR22 ;  /* 0x0000001606067c20 */ /* 0x000fe20008400000 */
[----:B------:R-:W-:Y:S01]  /*1ccb0*/  FMUL R7, R7, UR22 ;  /* 0x0000001607077c20 */ /* 0x000fe20008400000 */
[----:B------:R-:W-:Y:S01]  /*1ccc0*/  ISETP.LT.OR P1, PT, R0, 0x9, !P3 ;  /* 0x000000090000780c */ /* 0x000fe20005f21670 */
[----:B------:R-:W-:Y:S01]  /*1ccd0*/  FMUL R8, R8, UR22 ;  /* 0x0000001608087c20 */ /* 0x000fe20008400000 */
[----:B------:R-:W-:Y:S01]  /*1cce0*/  FMUL R9, R9, UR22 ;  /* 0x0000001609097c20 */ /* 0x000fe20008400000 */
[----:B------:R-:W-:Y:S01]  /*1ccf0*/  FMUL R10, R10, UR22 ;  /* 0x000000160a0a7c20 */ /* 0x000fe20008400000 */
[----:B------:R-:W-:Y:S01]  /*1cd00*/  FMUL R11, R11, UR22 ;  /* 0x000000160b0b7c20 */ /* 0x000fe20008400000 */
[----:B------:R-:W-:Y:S01]  /*1cd10*/  FMUL R12, R12, UR22 ;  /* 0x000000160c0c7c20 */ /* 0x000fe20008400000 */
[----:B------:R-:W-:Y:S01]  /*1cd20*/  @!P0 STG.E.U8 desc[UR20][R2.64], R4 ;  /* 0x0000000402008986 */ /* 0x000fe2000c101114 */
[----:B------:R-:W-:-:S02]  /*1cd30*/  ISETP.LT.OR P0, PT, R0, 0x2, !P3 ;  /* 0x000000020000780c */ /* 0x000fc40005f01670 */
[----:B------:R-:W-:Y:S01]  /*1cd40*/  F2FP.SATFINITE.E4M3.F32.PACK_AB_MERGE_C R5, RZ, R5, RZ ;  /* 0x00000005ff05723e */ /* 0x000fe200048070ff */
[----:B------:R-:W-:Y:S01]  /*1cd50*/  FMUL R13, R13, UR22 ;  /* 0x000000160d0d7c20 */ /* 0x000fe20008400000 */
[----:B------:R-:W-:Y:S01]  /*1cd60*/  F2FP.SATFINITE.E4M3.F32.PACK_AB_MERGE_C R6, RZ, R6, RZ ;  /* 0x00000006ff06723e */ /* 0x000fe200048070ff */
[----:B------:R-:W-:Y:S01]  /*1cd70*/  FMUL R14, R14, UR22 ;  /* 0x000000160e0e7c20 */ /* 0x000fe20008400000 */
[----:B------:R-:W-:Y:S01]  /*1cd80*/  FMUL R15, R15, UR22 ;  /* 0x000000160f0f7c20 */ /* 0x000fe20008400000 */
[----:B------:R-:W-:Y:S01]  /*1cd90*/  FMUL R16, R16, UR22 ;  /* 0x0000001610107c20 */ /* 0x000fe20008400000 */
[----:B------:R-:W-:Y:S01]  /*1cda0*/  FMUL R17, R17, UR22 ;  /* 0x0000001611117c20 */ /* 0x000fe20008400000 */
[----:B------:R-:W-:Y:S01]  /*1cdb0*/  FMUL R18, R18, UR22 ;  /* 0x0000001612127c20 */ /* 0x000fe20008400000 */
[----:B------:R-:W-:Y:S01]  /*1cdc0*/  FMUL R19, R19, UR22 ;  /* 0x0000001613137c20 */ /* 0x000fe20008400000 */
[----:B------:R-:W-:Y:S01]  /*1cdd0*/  FMUL R20, R20, UR22 ;  /* 0x0000001614147c20 */ /* 0x000fe20008400000 */
[----:B------:R-:W-:Y:S01]  /*1cde0*/  FMUL R21, R21, UR22 ;  /* 0x0000001615157c20 */ /* 0x000fe20008400000 */
[----:B------:R0:W-:Y:S01]  /*1cdf0*/  @!P0 STG.E.U8 desc[UR20][R2.64+0x1], R5 ;  /* 0x0000010502008986 */ /* 0x0001e2000c101114 */
[----:B------:R-:W-:-:S02]  /*1ce00*/  ISETP.LT.OR P0, PT, R0, 0x1, !P2 ;  /* 0x000000010000780c */ /* 0x000fc40005701670 */
[----:B------:R-:W-:Y:S01]  /*1ce10*/  F2FP.SATFINITE.E4M3.F32.PACK_AB_MERGE_C R7, RZ, R7, RZ ;  /* 0x00000007ff07723e */ /* 0x000fe200048070ff */
[----:B------:R-:W4:Y:S01]  /*1ce20*/  LDL.LU R34, [R1+0x204] ;  /* 0x0002040001227983 */ /* 0x000f220000300800 */
[----:B------:R-:W-:Y:S02]  /*1ce30*/  F2FP.SATFINITE.E4M3.F32.PACK_AB_MERGE_C R8, RZ, R8, RZ ;  /* 0x00000008ff08723e */ /* 0x000fe400048070ff */
[----:B------:R-:W-:Y:S01]  /*1ce40*/  F2FP.SATFINITE.E4M3.F32.PACK_AB_MERGE_C R9, RZ, R9, RZ ;  /* 0x00000009ff09723e */ /* 0x000fe200048070ff */
[----:B------:R-:W5:Y:S01]  /*1ce50*/  LDL.LU R38, [R1+0x208] ;  /* 0x0002080001267983 */ /* 0x000f620000300800 */
[----:B------:R-:W-:Y:S02]  /*1ce60*/  ISETP.LT.OR P5, PT, R0, 0xa, !P2 ;  /* 0x0000000a0000780c */ /* 0x000fe400057a1670 */
[----:B------:R-:W-:Y:S01]  /*1ce70*/  F2FP.SATFINITE.E4M3.F32.PACK_AB_MERGE_C R10, RZ, R10, RZ ;  /* 0x0000000aff0a723e */ /* 0x000fe200048070ff */
[----:B------:R-:W-:Y:S01]  /*1ce80*/  FMUL R22, R22, UR22 ;  /* 0x0000001616167c20 */ /* 0x000fe20008400000 */
[----:B------:R-:W-:Y:S01]  /*1ce90*/  F2FP.SATFINITE.E4M3.F32.PACK_AB_MERGE_C R11, RZ, R11, RZ ;  /* 0x0000000bff0b723e */ /* 0x000fe200048070ff */
[----:B------:R-:W-:Y:S01]  /*1cea0*/  @!P0 STG.E.U8 desc[UR20][R24.64], R6 ;  /* 0x0000000618008986 */ /* 0x000fe2000c101114 */
[----:B------:R-:W-:-:S02]  /*1ceb0*/  ISETP.LT.OR P0, PT, R0, 0x2, !P2 ;  /* 0x000000020000780c */ /* 0x000fc40005701670 */
[----:B------:R-:W-:Y:S01]  /*1cec0*/  F2FP.SATFINITE.E4M3.F32.PACK_AB_MERGE_C R12, RZ, R12, RZ ;  /* 0x0000000cff0c723e */ /* 0x000fe200048070ff */
[----:B------:R-:W3:Y:S01]  /*1ced0*/  LDL.LU R37, [R1+0x20c] ;  /* 0x00020c0001257983 */ /* 0x000ee20000300800 */
[----:B------:R-:W-:Y:S02]  /*1cee0*/  F2FP.SATFINITE.E4M3.F32.PACK_AB_MERGE_C R13, RZ, R13, RZ ;  /* 0x0000000dff0d723e */ /* 0x000fe400048070ff */
[----:B------:R-:W-:Y:S01]  /*1cef0*/  F2FP.SATFINITE.E4M3.F32.PACK_AB_MERGE_C R14, RZ, R14, RZ ;  /* 0x0000000eff0e723e */ /* 0x000fe200048070ff */
[----:B------:R-:W-:Y:S01]  /*1cf00*/  FMUL R23, R23, UR22 ;  /* 0x0000001617177c20 */ /* 0x000fe20008400000 */
[----:B------:R-:W-:Y:S01]  /*1cf10*/  F2FP.SATFINITE.E4M3.F32.PACK_AB_MERGE_C R15, RZ, R15, RZ ;  /* 0x0000000fff0f723e */ /* 0x000fe200048070ff */
[----:B------:R-:W4:Y:S04]  /*1cf20*/  LDL.LU R33, [R1+0x210] ;  /* 0x0002100001217983 */ /* 0x000f280000300800 */
[----:B------:R1:W-:Y:S01]  /*1cf30*/  @!P0 STG.E.U8 desc[UR20][R24.64+0x1], R7 ;  /* 0x0000010718008986 */ /* 0x0003e2000c101114 */
[----:B------:R-:W-:-:S03]  /*1cf40*/  ISETP.LT.OR P0, PT, R0, 0xa, !P3 ;  /* 0x0000000a0000780c */ /* 0x000fc60005f01670 */
[----:B------:R-:W-:Y:S01]  /*1cf50*/  @!P1 STG.E.U8 desc[UR20][R2.64+0x8], R8 ;  /* 0x0000080802009986 */ /* 0x000fe2000c101114 */
[----:B------:R-:W-:Y:S02]  /*1cf60*/  ISETP.LT.OR P1, PT, R0, 0x9, !P2 ;  /* 0x000000090000780c */ /* 0x000fe40005721670 */
[----:B------:R-:W-:Y:S01]  /*1cf70*/  F2FP.SATFINITE.E4M3.F32.PACK_AB_MERGE_C R16, RZ, R16, RZ ;  /* 0x00000010ff10723e */ /* 0x000fe200048070ff */
[----:B------:R-:W-:Y:S01]  /*1cf80*/  FMUL R152, R152, UR22 ;  /* 0x0000001698987c20 */ /* 0x000fe20008400000 */
[----:B------:R-:W-:Y:S01]  /*1cf90*/  F2FP.SATFINITE.E4M3.F32.PACK_AB_MERGE_C R17, RZ, R17, RZ ;  /* 0x00000011ff11723e */ /* 0x000fe200048070ff */
[----:B------:R-:W3:Y:S04]  /*1cfa0*/  LDL.LU R31, [R1+0x214] ;  /* 0x00021400011f7983 */ /* 0x000ee80000300800 */
[----:B------:R-:W-:Y:S01]  /*1cfb0*/  @!P0 STG.E.U8 desc[UR20][R2.64+0x9], R9 ;  /* 0x0000090902008986 */ /* 0x000fe2000c101114 */
[----:B------:R-:W-:-:S03]  /*1cfc0*/  ISETP.LT.OR P0, PT, R0, 0x11, !P3 ;  /* 0x000000110000780c */ /* 0x000fc60005f01670 */
[----:B------:R-:W-:Y:S01]  /*1cfd0*/  @!P1 STG.E.U8 desc[UR20][R24.64+0x8], R10 ;  /* 0x0000080a18009986 */ /* 0x000fe2000c101114 */
[----:B------:R-:W-:-:S03]  /*1cfe0*/  ISETP.LT.OR P1, PT, R0, 0x12, !P3 ;  /* 0x000000120000780c */ /* 0x000fc60005f21670 */
[----:B------:R-:W-:Y:S01]  /*1cff0*/  @!P5 STG.E.U8 desc[UR20][R24.64+0x9], R11 ;  /* 0x0000090b1800d986 */ /* 0x000fe2000c101114 */
[C---:B------:R-:W-:Y:S02]  /*1d000*/  ISETP.LT.OR P5, PT, R0.reuse, 0x11, !P2 ;  /* 0x000000110000780c */ /* 0x040fe400057a1670 */
[----:B------:R-:W-:Y:S01]  /*1d010*/  F2FP.SATFINITE.E4M3.F32.PACK_AB_MERGE_C R18, RZ, R18, RZ ;  /* 0x00000012ff12723e */ /* 0x000fe200048070ff */
[----:B------:R-:W3:Y:S01]  /*1d020*/  LDL.LU R30, [R1+0x218] ;  /* 0x00021800011e7983 */ /* 0x000ee20000300800 */
[----:B------:R-:W-:Y:S01]  /*1d030*/  F2FP.SATFINITE.E4M3.F32.PACK_AB_MERGE_C R19, RZ, R19, RZ ;  /* 0x00000013ff13723e */ /* 0x000fe200048070ff */
[----:B------:R-:W-:Y:S01]  /*1d040*/  FMUL R153, R153, UR22 ;  /* 0x0000001699997c20 */ /* 0x000fe20008400000 */
[----:B------:R-:W-:Y:S01]  /*1d050*/  F2FP.SATFINITE.E4M3.F32.PACK_AB_MERGE_C R20, RZ, R20, RZ ;  /* 0x00000014ff14723e */ /* 0x000fe200048070ff */
[----:B------:R-:W-:Y:S01]  /*1d060*/  @!P0 STG.E.U8 desc[UR20][R2.64+0x10], R12 ;  /* 0x0000100c02008986 */ /* 0x000fe2000c101114 */
[----:B------:R-:W-:Y:S01]  /*1d070*/  ISETP.LT.OR P0, PT, R0, 0x12, !P2 ;  /* 0x000000120000780c */ /* 0x000fe20005701670 */
[----:B------:R-:W-:Y:S01]  /*1d080*/  FMUL R154, R154, UR22 ;  /* 0x000000169a9a7c20 */ /* 0x000fe20008400000 */
[----:B------:R-:W-:Y:S01]  /*1d090*/  F2FP.SATFINITE.E4M3.F32.PACK_AB_MERGE_C R21, RZ, R21, RZ ;  /* 0x00000015ff15723e */ /* 0x000fe200048070ff */
[----:B------:R-:W-:Y:S01]  /*1d0a0*/  @!P1 STG.E.U8 desc[UR20][R2.64+0x11], R13 ;  /* 0x0000110d02009986 */ /* 0x000fe2000c101114 */
[C---:B------:R-:W-:Y:S01]  /*1d0b0*/  ISETP.LT.OR P1, PT, R0.reuse, 0x19, !P3 ;  /* 0x000000190000780c */ /* 0x040fe20005f21670 */
[----:B------:R-:W-:Y:S01]  /*1d0c0*/  FMUL R155, R155, UR22 ;  /* 0x000000169b9b7c20 */ /* 0x000fe20008400000 */
[----:B------:R-:W-:Y:S01]  /*1d0d0*/  F2FP.SATFINITE.E4M3.F32.PACK_AB_MERGE_C R22, RZ, R22, RZ ;  /* 0x00000016ff16723e */ /* 0x000fe200048070ff */
[----:B------:R-:W-:Y:S01]  /*1d0e0*/  @!P5 STG.E.U8 desc[UR20][R24.64+0x10], R14 ;  /* 0x0000100e1800d986 */ /* 0x000fe2000c101114 */
[----:B------:R-:W-:Y:S01]  /*1d0f0*/  ISETP.LT.OR P5, PT, R0, 0x1a, !P3 ;  /* 0x0000001a0000780c */ /* 0x000fe20005fa1670 */
[----:B------:R-:W-:Y:S01]  /*1d100*/  FMUL R156, R156, UR22 ;  /* 0x000000169c9c7c20 */ /* 0x000fe20008400000 */
[----:B------:R-:W-:Y:S01]  /*1d110*/  F2FP.SATFINITE.E4M3.F32.PACK_AB_MERGE_C R23, RZ, R23, RZ ;  /* 0x00000017ff17723e */ /* 0x000fe200048070ff */
[----:B------:R-:W-:Y:S01]  /*1d120*/  FMUL R157, R157, UR22 ;  /* 0x000000169d9d7c20 */ /* 0x000fe20008400000 */
[----:B------:R-:W-:Y:S01]  /*1d130*/  F2FP.SATFINITE.E4M3.F32.PACK_AB_MERGE_C R152, RZ, R152, RZ ;  /* 0x00000098ff98723e */ /* 0x000fe200048070ff */
[----:B------:R-:W-:Y:S01]  /*1d140*/  @!P0 STG.E.U8 desc[UR20][R24.64+0x11], R15 ;  /* 0x0000110f18008986 */ /* 0x000fe2000c101114 */
[----:B------:R-:W-:Y:S01]  /*1d150*/  ISETP.LT.OR P0, PT, R0, 0x19, !P2 ;  /* 0x000000190000780c */ /* 0x000fe20005701670 */
[----:B------:R-:W-:Y:S01]  /*1d160*/  FMUL R158, R158, UR22 ;  /* 0x000000169e9e7c20 */ /* 0x000fe20008400000 */
[C---:B------:R-:W-:Y:S01]  /*1d170*/  ISETP.LT.OR P6, PT, R0.reuse, 0x2a, !P2 ;  /* 0x0000002a0000780c */ /* 0x040fe200057c1670 */
        /* <DEDUP_REMOVED lines=57> */
[----:B0-----:R-:W-:Y:S01]  /*1d510*/  F2FP.SATFINITE.E4M3.F32.PACK_AB_MERGE_C R5, RZ, R168, RZ ;  /* 0x000000a8ff05723e */ /* 0x001fe200048070ff */
[----:B------:R-:W-:Y:S01]  /*1d520*/  @!P1 STG.E.U8 desc[UR20][R2.64+0x31], R157 ;  /* 0x0000319d02009986 */ /* 0x000fe2000c101114 */
[C---:B------:R-:W-:Y:S01]  /*1d530*/  ISETP.LT.OR P1, PT, R0.reuse, 0x3a, !P3 ;  /* 0x0000003a0000780c */ /* 0x040fe20005f21670 */
[----:B------:R-:W-:Y:S01]  /*1d540*/  FMUL R175, R175, UR22 ;  /* 0x00000016afaf7c20 */ /* 0x000fe20008400000 */
[----:B------:R-:W-:Y:S01]  /*1d550*/  F2FP.SATFINITE.E4M3.F32.PACK_AB_MERGE_C R169, RZ, R169, RZ ;  /* 0x000000a9ffa9723e */ /* 0x000fe200048070ff */
[----:B------:R-:W-:Y:S01]  /*1d560*/  @!P5 STG.E.U8 desc[UR20][R24.64+0x30], R158 ;  /* 0x0000309e1800d986 */ /* 0x000fe2000c101114 */
[----:B------:R-:W-:Y:S01]  /*1d570*/  ISETP.LT.OR P5, PT, R0, 0x39, !P2 ;  /* 0x000000390000780c */ /* 0x000fe200057a1670 */
[----:B------:R-:W-:Y:S01]  /*1d580*/  FMUL R176, R176, UR22 ;  /* 0x00000016b0b07c20 */ /* 0x000fe20008400000 */
[----:B-1----:R-:W-:Y:S01]  /*1d590*/  F2FP.SATFINITE.E4M3.F32.PACK_AB_MERGE_C R7, RZ, R170, RZ ;  /* 0x000000aaff07723e */ /* 0x002fe200048070ff */
        /* <DEDUP_REMOVED lines=23> */
[----:B------:R-:W-:Y:S01]  /*1d710*/  FMUL R183, R183, UR22 ;  /* 0x00000016b7b77c20 */ /* 0x000fe20008400000 */
        /* <DEDUP_REMOVED lines=12> */
[----:B------:R0:W-:Y:S01]  /*1d7e0*/  @!P0 STG.E.U8 desc[UR20][R2.64+0x48], R5 ;  /* 0x0000480502008986 */ /* 0x0001e2000c101114 */
[----:B------:R-:W-:Y:S01]  /*1d7f0*/  ISETP.LT.OR P0, PT, R0, 0x51, !P3 ;  /* 0x000000510000780c */ /* 0x000fe20005f01670 */
[----:B------:R-:W-:Y:S01]  /*1d800*/  FMUL R188, R188, UR22 ;  /* 0x00000016bcbc7c20 */ /* 0x000fe20008400000 */
[----:B------:R-:W-:Y:S01]  /*1d810*/  F2FP.SATFINITE.E4M3.F32.PACK_AB_MERGE_C R185, RZ, R185, RZ ;  /* 0x000000b9ffb9723e */ /* 0x000fe200048070ff */
[----:B------:R-:W-:Y:S01]  /*1d820*/  @!P1 STG.E.U8 desc[UR20][R2.64+0x49], R169 ;  /* 0x000049a902009986 */ /* 0x000fe2000c101114 */
[C---:B------:R-:W-:Y:S01]  /*1d830*/  ISETP.LT.OR P1, PT, R0.reuse, 0x52, !P3 ;  /* 0x000000520000780c */ /* 0x040fe20005f21670 */
[----:B------:R-:W-:Y:S01]  /*1d840*/  FMUL R189, R189, UR22 ;  /* 0x00000016bdbd7c20 */ /* 0x000fe20008400000 */
[----:B------:R-:W-:Y:S01]  /*1d850*/  F2FP.SATFINITE.E4M3.F32.PACK_AB_MERGE_C R187, RZ, R187, RZ ;  /* 0x000000bbffbb723e */ /* 0x000fe200048070ff */
[----:B------:R1:W-:Y:S01]  /*1d860*/  @!P5 STG.E.U8 desc[UR20][R24.64+0x48], R7 ;  /* 0x000048071800d986 */ /* 0x0003e2000c101114 */
[----:B------:R-:W-:Y:S01]  /*1d870*/  ISETP.LT.OR P5, PT, R0, 0x51, !P2 ;  /* 0x000000510000780c */ /* 0x000fe200057a1670 */
[----:B------:R-:W-:Y:S01]  /*1d880*/  FMUL R190, R190, UR22 ;  /* 0x00000016bebe7c20 */ /* 0x000fe20008400000 */
[----:B------:R-:W-:Y:S01]  /*1d890*/  FMUL R191, R191, UR22 ;  /* 0x00000016bfbf7c20 */ /* 0x000fe20008400000 */
[----:B0-----:R-:W-:Y:S01]  /*1d8a0*/  F2FP.SATFINITE.E4M3.F32.PACK_AB_MERGE_C R5, RZ, R172, RZ ;  /* 0x000000acff05723e */ /* 0x001fe200048070ff */
[----:B------:R-:W-:Y:S01]  /*1d8b0*/  @!P6 STG.E.U8 desc[UR20][R24.64+0x49], R171 ;  /* 0x000049ab1800e986 */ /* 0x000fe2000c101114 */
[----:B------:R-:W-:Y:S01]  /*1d8c0*/  ISETP.LT.OR P6, PT, R0, 0x52, !P2 ;  /* 0x000000520000780c */ /* 0x000fe200057c1670 */
[----:B------:R-:W-:Y:S01]  /*1d8d0*/  FMUL R192, R192, UR22 ;  /* 0x00000016c0c07c20 */ /* 0x000fe20008400000 */
[----:B------:R-:W-:Y:S01]  /*1d8e0*/  F2FP.SATFINITE.E4M3.F32.PACK_AB_MERGE_C R189, RZ, R189, RZ ;  /* 0x000000bdffbd723e */ /* 0x000fe200048070ff */
[----:B------:R0:W-:Y:S01]  /*1d8f0*/  @!P0 STG.E.U8 desc[UR20][R2.64+0x50], R5 ;  /* 0x0000500502008986 */ /* 0x0001e2000c101114 */
[C---:B------:R-:W-:Y:S01]  /*1d900*/  ISETP.LT.OR P0, PT, R0.reuse, 0x59, !P3 ;  /* 0x000000590000780c */ /* 0x040fe20005f01670 */
[----:B------:R-:W-:Y:S01]  /*1d910*/  FMUL R193, R193, UR22 ;  /* 0x00000016c1c17c20 */ /* 0x000fe20008400000 */
[----:B-1----:R-:W-:Y:S01]  /*1d920*/  F2FP.SATFINITE.E4M3.F32.PACK_AB_MERGE_C R7, RZ, R174, RZ ;  /* 0x000000aeff07723e */ /* 0x002fe200048070ff */
[----:B------:R-:W-:Y:S01]  /*1d930*/  @!P1 STG.E.U8 desc[UR20][R2.64+0x51], R173 ;  /* 0x000051ad02009986 */ /* 0x000fe2000c101114 */
[----:B------:R-:W-:Y:S01]  /*1d940*/  ISETP.LT.OR P1, PT, R0, 0x5a, !P3 ;  /* 0x0000005a0000780c */ /* 0x000fe20005f21670 */
        /* <DEDUP_REMOVED lines=8> */
[C---:B------:R-:W-:Y:S01]  /*1d9d0*/  ISETP.LT.OR P6, PT, R0.reuse, 0x5a, !P2 ;  /* 0x0000005a0000780c */ /* 0x040fe200057c1670 */
[----:B------:R-:W-:Y:S01]  /*1d9e0*/  FMUL R197, R197, UR22 ;  /* 0x00000016c5c57c20 */ /* 0x000fe20008400000 */
[----:B------:R-:W-:Y:S01]  /*1d9f0*/  F2FP.SATFINITE.E4M3.F32.PACK_AB_MERGE_C R193, RZ, R193, RZ ;  /* 0x000000c1ffc1723e */ /* 0x000fe200048070ff */
[----:B------:R0:W-:Y:S01]  /*1da00*/  @!P0 STG.E.U8 desc[UR20][R2.64+0x58], R5 ;  /* 0x0000580502008986 */ /* 0x0001e2000c101114 */
[----:B------:R-:W-:Y:S01]  /*1da10*/  ISETP.LT.OR P0, PT, R0, 0x61, !P3 ;  /* 0x000000610000780c */ /* 0x000fe20005f01670 */
[----:B------:R-:W-:Y:S01]  /*1da20*/  FMUL R198, R198, UR22 ;  /* 0x00000016c6c67c20 */ /* 0x000fe20008400000 */
[----:B-1----:R-:W-:Y:S01]  /*1da30*/  F2FP.SATFINITE.E4M3.F32.PACK_AB_MERGE_C R7, RZ, R178, RZ ;  /* 0x000000b2ff07723e */ /* 0x002fe200048070ff */
[----:B------:R-:W-:Y:S01]  /*1da40*/  @!P1 STG.E.U8 desc[UR20][R2.64+0x59], R177 ;  /* 0x000059b102009986 */ /* 0x000fe2000c101114 */
[C---:B------:R-:W-:Y:S01]  /*1da50*/  ISETP.LT.OR P1, PT, R0.reuse, 0x62, !P3 ;  /* 0x000000620000780c */ /* 0x040fe20005f21670 */
[----:B------:R-:W-:Y:S01]  /*1da60*/  FMUL R199, R199, UR22 ;  /* 0x00000016c7c77c20 */ /* 0x000fe20008400000 */
[----:B------:R-:W-:Y:S01]  /*1da70*/  F2FP.SATFINITE.E4M3.F32.PACK_AB_MERGE_C R195, RZ, R195, RZ ;  /* 0x000000c3ffc3723e */ /* 0x000fe200048070ff */
[----:B------:R1:W-:Y:S01]  /*1da80*/  @!P5 STG.E.U8 desc[UR20][R24.64+0x58], R7 ;  /* 0x000058071800d986 */ /* 0x0003e2000c101114 */
[----:B------:R-:W-:Y:S01]  /*1da90*/  ISETP.LT.OR P5, PT, R0, 0x61, !P2 ;  /* 0x000000610000780c */ /* 0x000fe200057a1670 */
[----:B------:R-:W-:Y:S01]  /*1daa0*/  FMUL R200, R200, UR22 ;  /* 0x00000016c8c87c20 */ /* 0x000fe20008400000 */
[----:B------:R-:W-:Y:S01]  /*1dab0*/  F2FP.SATFINITE.E4M3.F32.PACK_AB_MERGE_C R197, RZ, R197, RZ ;  /* 0x000000c5ffc5723e */ /* 0x000fe200048070ff */
[----:B------:R-:W-:Y:S01]  /*1dac0*/  @!P6 STG.E.U8 desc[UR20][R24.64+0x59], R179 ;  /* 0x000059b31800e986 */ /* 0x000fe2000c101114 */
[----:B0-----:R-:W-:Y:S01]  /*1dad0*/  F2FP.SATFINITE.E4M3.F32.PACK_AB_MERGE_C R5, RZ, R180, RZ ;  /* 0x000000b4ff05723e */ /* 0x001fe200048070ff */
[----:B------:R-:W-:Y:S01]  /*1dae0*/  FMUL R201, R201, UR22 ;  /* 0x00000016c9c97c20 */ /* 0x000fe20008400000 */
        /* <DEDUP_REMOVED lines=20> */
[----:B------:R-:W-:Y:S01]  /*1dc30*/  FMUL R208, R208, UR22 ;  /* 0x00000016d0d07c20 */ /* 0x000fe20008400000 */
        /* <DEDUP_REMOVED lines=96> */
[----:B--2---:R-:W-:Y:S01]  /*1e240*/  FMUL R4, R35, UR22 ;  /* 0x0000001623047c20 */ /* 0x004fe20008400000 */
[----:B------:R-:W-:Y:S01]  /*1e250*/  FMUL R236, R236, UR22 ;  /* 0x00000016ecec7c20 */ /* 0x000fe20008400000 */
[----:B------:R1:W-:Y:S01]  /*1e260*/  @!P5 STG.E.U8 desc[UR20][R24.64+0x90], R7 ;  /* 0x000090071800d986 */ /* 0x0003e2000c101114 */
[----:B------:R-:W-:Y:S01]  /*1e270*/  ISETP.LT.OR P5, PT, R0, 0x99, !P2 ;  /* 0x000000990000780c */ /* 0x000fe200057a1670 */
[----:B------:R-:W-:Y:S01]  /*1e280*/  FMUL R237, R237, UR22 ;  /* 0x00000016eded7c20 */ /* 0x000fe20008400000 */
[----:B------:R-:W-:Y:S01]  /*1e290*/  F2FP.SATFINITE.E4M3.F32.PACK_AB_MERGE_C R233, RZ, R233, RZ ;  /* 0x000000e9ffe9723e */ /* 0x000fe200048070ff */
[----:B------:R-:W-:Y:S01]  /*1e2a0*/  @!P6 STG.E.U8 desc[UR20][R24.64+0x91], R207 ;  /* 0x000091cf1800e986 */ /* 0x000fe2000c101114 */
[----:B0-----:R-:W-:-:S02]  /*1e2b0*/  F2FP.SATFINITE.E4M3.F32.PACK_AB_MERGE_C R5, RZ, R208, RZ ;  /* 0x000000d0ff05723e */ /* 0x001fc400048070ff */
[----:B------:R-:W-:Y:S01]  /*1e2c0*/  ISETP.LT.OR P6, PT, R0, 0x9a, !P2 ;  /* 0x0000009a0000780c */ /* 0x000fe200057c1670 */
[----:B------:R-:W2:Y:S01]  /*1e2d0*/  LDL.LU R36, [R1+0x21c] ;  /* 0x00021c0001247983 */ /* 0x000ea20000300800 */
[----:B------:R-:W-:-:S03]  /*1e2e0*/  F2FP.SATFINITE.E4M3.F32.PACK_AB_MERGE_C R235, RZ, R235, RZ ;  /* 0x000000ebffeb723e */ /* 0x000fc600048070ff */
[----:B------:R0:W-:Y:S01]  /*1e2f0*/  @!P0 STG.E.U8 desc[UR20][R2.64+0x98], R5 ;  /* 0x0000980502008986 */ /* 0x0001e2000c101114 */
[C---:B------:R-:W-:Y:S02]  /*1e300*/  ISETP.LT.OR P0, PT, R0.reuse, 0xa1, !P3 ;  /* 0x000000a10000780c */ /* 0x040fe40005f01670 */
[----:B-1----:R-:W-:Y:S01]  /*1e310*/  F2FP.SATFINITE.E4M3.F32.PACK_AB_MERGE_C R7, RZ, R210, RZ ;  /* 0x000000d2ff07723e */ /* 0x002fe200048070ff */
[----:B------:R-:W-:Y:S01]  /*1e320*/  @!P1 STG.E.U8 desc[UR20][R2.64+0x99], R209 ;  /* 0x000099d102009986 */ /* 0x000fe2000c101114 */
[----:B------:R-:W-:-:S03]  /*1e330*/  ISETP.LT.OR P1, PT, R0, 0xa2, !P3 ;  /* 0x000000a20000780c */ /* 0x000fc60005f21670 */
[----:B------:R1:W-:Y:S01]  /*1e340*/  @!P5 STG.E.U8 desc[UR20][R24.64+0x98], R7 ;  /* 0x000098071800d986 */ /* 0x0003e2000c101114 */
[C---:B------:R-:W-:Y:S02]  /*1e350*/  ISETP.LT.OR P5, PT, R0.reuse, 0xa1, !P2 ;  /* 0x000000a10000780c */ /* 0x040fe400057a1670 */
[----:B0-----:R-:W-:Y:S01]  /*1e360*/  F2FP.SATFINITE.E4M3.F32.PACK_AB_MERGE_C R5, RZ, R212, RZ ;  /* 0x000000d4ff05723e */ /* 0x001fe200048070ff */
[----:B------:R-:W-:Y:S01]  /*1e370*/  @!P6 STG.E.U8 desc[UR20][R24.64+0x99], R211 ;  /* 0x000099d31800e986 */ /* 0x000fe2000c101114 */
[----:B------:R-:W-:-:S03]  /*1e380*/  ISETP.LT.OR P6, PT, R0, 0xa2, !P2 ;  /* 0x000000a20000780c */ /* 0x000fc600057c1670 */
        /* <DEDUP_REMOVED lines=51> */
[----:B------:R-:W-:Y:S02]  /*1e6c0*/  ISETP.LT.OR P0, PT, R0, 0xd1, !P3 ;  /* 0x000000d10000780c */ /* 0x000fe40005f01670 */
[----:B-1----:R-:W-:Y:S01]  /*1e6d0*/  F2FP.SATFINITE.E4M3.F32.PACK_AB_MERGE_C R7, RZ, R234, RZ ;  /* 0x000000eaff07723e */ /* 0x002fe200048070ff */
[----:B------:R-:W2:Y:S01]  /*1e6e0*/  LDL.LU R35, [R1+0x220] ;  /* 0x0002200001237983 */ /* 0x000ea20000300800 */
[----:B------:R-:W-:Y:S01]  /*1e6f0*/  F2FP.SATFINITE.E4M3.F32.PACK_AB_MERGE_C R9, RZ, R236, RZ ;  /* 0x000000ecff09723e */ /* 0x000fe200048070ff */
[----:B----4-:R-:W-:Y:S01]  /*1e700*/  FMUL R6, R33, UR22 ;  /* 0x0000001621067c20 */ /* 0x010fe20008400000 */
[----:B------:R-:W-:Y:S01]  /*1e710*/  F2FP.SATFINITE.E4M3.F32.PACK_AB_MERGE_C R11, RZ, R4, RZ ;  /* 0x00000004ff0b723e */ /* 0x000fe200048070ff */
[----:B------:R-:W-:Y:S01]  /*1e720*/  @!P1 STG.E.U8 desc[UR20][R2.64+0xc9], R233 ;  /* 0x0000c9e902009986 */ /* 0x000fe2000c101114 */
[----:B0-----:R-:W-:Y:S01]  /*1e730*/  FMUL R5, R34, UR22 ;  /* 0x0000001622057c20 */ /* 0x001fe20008400000 */
[----:B-----5:R-:W-:-:S02]  /*1e740*/  FMUL R4, R38, UR22 ;  /* 0x0000001626047c20 */ /* 0x020fc40008400000 */
[----:B------:R-:W4:Y:S01]  /*1e750*/  LDL.LU R34, [R1+0x224] ;  /* 0x0002240001227983 */ /* 0x000f220000300800 */
[----:B------:R-:W-:-:S03]  /*1e760*/  ISETP.LT.OR P1, PT, R0, 0xd2, !P3 ;  /* 0x000000d20000780c */ /* 0x000fc60005f21670 */
[----:B------:R-:W5:Y:S04]  /*1e770*/  LDL.LU R33, [R1+0x228] ;  /* 0x0002280001217983 */ /* 0x000f680000300800 */
[----:B------:R3:W-:Y:S01]  /*1e780*/  @!P5 STG.E.U8 desc[UR20][R24.64+0xc8], R7 ;  /* 0x0000c8071800d986 */ /* 0x0007e2000c101114 */
[----:B------:R-:W-:-:S03]  /*1e790*/  ISETP.LT.OR P5, PT, R0, 0xd1, !P2 ;  /* 0x000000d10000780c */ /* 0x000fc600057a1670 */
[----:B------:R-:W-:Y:S01]  /*1e7a0*/  @!P6 STG.E.U8 desc[UR20][R24.64+0xc9], R235 ;  /* 0x0000c9eb1800e986 */ /* 0x000fe2000c101114 */
[----:B------:R-:W-:-:S03]  /*1e7b0*/  ISETP.LT.OR P6, PT, R0, 0xd2, !P2 ;  /* 0x000000d20000780c */ /* 0x000fc600057c1670 */
[----:B------:R0:W-:Y:S01]  /*1e7c0*/  @!P0 STG.E.U8 desc[UR20][R2.64+0xd0], R9 ;  /* 0x0000d00902008986 */ /* 0x0001e2000c101114 */
[----:B---3--:R-:W-:-:S03]  /*1e7d0*/  FMUL R7, R31, UR22 ;  /* 0x000000161f077c20 */ /* 0x008fc60008400000 */
[----:B------:R-:W3:Y:S04]  /*1e7e0*/  LDL.LU R31, [R1+0x22c] ;  /* 0x00022c00011f7983 */ /* 0x000ee80000300800 */
[----:B------:R-:W3:Y:S01]  /*1e7f0*/  LDL.LU R38, [R1+0x230] ;  /* 0x0002300001267983 */ /* 0x000ee20000300800 */
[----:B0-----:R-:W-:Y:S01]  /*1e800*/  F2FP.SATFINITE.E4M3.F32.PACK_AB_MERGE_C R9, RZ, R4, RZ ;  /* 0x00000004ff09723e */ /* 0x001fe200048070ff */
[----:B------:R-:W-:Y:S02]  /*1e810*/  FMUL R4, R30, UR22 ;  /* 0x000000161e047c20 */ /* 0x000fe40008400000 */
[----:B------:R-:W3:Y:S01]  /*1e820*/  LDL.LU R30, [R1+0x234] ;  /* 0x00023400011e7983 */ /* 0x000ee20000300800 */
[----:B------:R-:W-:Y:S02]  /*1e830*/  F2FP.SATFINITE.E4M3.F32.PACK_AB_MERGE_C R237, RZ, R237, RZ ;  /* 0x000000edffed723e */ /* 0x000fe400048070ff */
[----:B------:R-:W-:Y:S01]  /*1e840*/  F2FP.SATFINITE.E4M3.F32.PACK_AB_MERGE_C R13, RZ, R5, RZ ;  /* 0x00000005ff0d723e */ /* 0x000fe200048070ff */
[----:B------:R-:W-:Y:S01]  /*1e850*/  FMUL R5, R37, UR22 ;  /* 0x0000001625057c20 */ /* 0x000fe20008400000 */
[----:B------:R-:W-:Y:S01]  /*1e860*/  ISETP.LT.OR P0, PT, R0, 0xd9, !P3 ;  /* 0x000000d90000780c */ /* 0x000fe20005f01670 */
[----:B------:R-:W3:Y:S01]  /*1e870*/  LDL.LU R37, [R1+0x238] ;  /* 0x0002380001257983 */ /* 0x000ee20000300800 */
[----:B------:R-:W-:-:S03]  /*1e880*/  F2FP.SATFINITE.E4M3.F32.PACK_AB_MERGE_C R15, RZ, R6, RZ ;  /* 0x00000006ff0f723e */ /* 0x000fc600048070ff */
[----:B------:R-:W-:Y:S01]  /*1e890*/  @!P1 STG.E.U8 desc[UR20][R2.64+0xd1], R237 ;  /* 0x0000d1ed02009986 */ /* 0x000fe2000c101114 */
[----:B------:R-:W-:-:S03]  /*1e8a0*/  ISETP.LT.OR P1, PT, R0, 0xda, !P3 ;  /* 0x000000da0000780c */ /* 0x000fc60005f21670 */
[----:B------:R0:W-:Y:S01]  /*1e8b0*/  @!P5 STG.E.U8 desc[UR20][R24.64+0xd0], R11 ;  /* 0x0000d00b1800d986 */ /* 0x0001e2000c101114 */
[----:B------:R-:W-:-:S03]  /*1e8c0*/  ISETP.LT.OR P5, PT, R0, 0xd9, !P2 ;  /* 0x000000d90000780c */ /* 0x000fc600057a1670 */
[----:B------:R1:W-:Y:S01]  /*1e8d0*/  @!P6 STG.E.U8 desc[UR20][R24.64+0xd1], R13 ;  /* 0x0000d10d1800e986 */ /* 0x0003e2000c101114 */
[----:B0-----:R-:W-:Y:S02]  /*1e8e0*/  F2FP.SATFINITE.E4M3.F32.PACK_AB_MERGE_C R11, RZ, R5, RZ ;  /* 0x00000005ff0b723e */ /* 0x001fe400048070ff */
[----:B-1----:R-:W-:Y:S01]  /*1e8f0*/  F2FP.SATFINITE.E4M3.F32.PACK_AB_MERGE_C R13, RZ, R7, RZ ;  /* 0x00000007ff0d723e */ /* 0x002fe200048070ff */
[----:B------:R0:W-:Y:S04]  /*1e900*/  @!P0 STG.E.U8 desc[UR20][R2.64+0xd8], R9 ;  /* 0x0000d80902008986 */ /* 0x0001e8000c101114 */
[----:B------:R1:W-:Y:S01]  /*1e910*/  @!P1 STG.E.U8 desc[UR20][R2.64+0xd9], R11 ;  /* 0x0000d90b02009986 */ /* 0x0003e2000c101114 */
[----:B0-----:R-:W-:-:S03]  /*1e920*/  F2FP.SATFINITE.E4M3.F32.PACK_AB_MERGE_C R9, RZ, R4, RZ ;  /* 0x00000004ff09723e */ /* 0x001fc600048070ff */
[----:B------:R0:W-:Y:S01]  /*1e930*/  @!P5 STG.E.U8 desc[UR20][R24.64+0xd8], R15 ;  /* 0x0000d80f1800d986 */ /* 0x0001e2000c101114 */
[----:B--2---:R-:W-:-:S03]  /*1e940*/  FMUL R5, R36, UR22 ;  /* 0x0000001624057c20 */ /* 0x004fc60008400000 */
[----:B------:R-:W2:Y:S02]  /*1e950*/  LDL.LU R36, [R1+0x23c] ;  /* 0x00023c0001247983 */ /* 0x000ea40000300800 */
[----:B-1----:R-:W-:Y:S01]  /*1e960*/  F2FP.SATFINITE.E4M3.F32.PACK_AB_MERGE_C R11, RZ, R5, RZ ;  /* 0x00000005ff0b723e */ /* 0x002fe200048070ff */
[----:B------:R-:W-:Y:S02]  /*1e970*/  FMUL R6, R35, UR22 ;  /* 0x0000001623067c20 */ /* 0x000fe40008400000 */
[----:B------:R-:W2:Y:S01]  /*1e980*/  LDL.LU R35, [R1+0x240] ;  /* 0x0002400001237983 */ /* 0x000ea20000300800 */
[----:B----4-:R-:W-:-:S03]  /*1e990*/  FMUL R7, R34, UR22 ;  /* 0x0000001622077c20 */ /* 0x010fc60008400000 */
[----:B------:R-:W4:Y:S01]  /*1e9a0*/  LDL.LU R34, [R1+0x244] ;  /* 0x0002440001227983 */ /* 0x000f220000300800 */
[----:B-----5:R-:W-:-:S03]  /*1e9b0*/  FMUL R4, R33, UR22 ;  /* 0x0000001621047c20 */ /* 0x020fc60008400000 */
[----:B------:R-:W5:Y:S01]  /*1e9c0*/  LDL.LU R33, [R1+0x248] ;  /* 0x0002480001217983 */ /* 0x000f620000300800 */
[----:B0-----:R-:W-:Y:S01]  /*1e9d0*/  F2FP.SATFINITE.E4M3.F32.PACK_AB_MERGE_C R15, RZ, R6, RZ ;  /* 0x00000006ff0f723e */ /* 0x001fe200048070ff */
[----:B---3--:R-:W-:Y:S02]  /*1e9e0*/  FMUL R5, R31, UR22 ;  /* 0x000000161f057c20 */ /* 0x008fe40008400000 */
[----:B------:R-:W3:Y:S01]  /*1e9f0*/  LDL.LU R31, [R1+0x24c] ;  /* 0x00024c00011f7983 */ /* 0x000ee20000300800 */
[----:B------:R-:W-:-:S03]  /*1ea00*/  FMUL R6, R30, UR22 ;  /* 0x000000161e067c20 */ /* 0x000fc60008400000 */
[----:B------:R-:W3:Y:S01]  /*1ea10*/  LDL.LU R30, [R1+0x250] ;  /* 0x00025000011e7983 */ /* 0x000ee20000300800 */
[C---:B------:R-:W-:Y:S02]  /*1ea20*/  ISETP.LT.OR P6, PT, R0.reuse, 0xda, !P2 ;  /* 0x000000da0000780c */ /* 0x040fe400057c1670 */
[C---:B------:R-:W-:Y:S02]  /*1ea30*/  ISETP.LT.OR P5, PT, R0.reuse, 0xe1, !P3 ;  /* 0x000000e10000780c */ /* 0x040fe40005fa1670 */
[C---:B------:R-:W-:Y:S02]  /*1ea40*/  ISETP.LT.OR P0, PT, R0.reuse, 0xe1, !P2 ;  /* 0x000000e10000780c */ /* 0x040fe40005701670 */
[----:B------:R-:W-:-:S07]  /*1ea50*/  ISETP.LT.OR P1, PT, R0, 0xe2, !P2 ;  /* 0x000000e20000780c */ /* 0x000fce0005721670 */
[----:B------:R0:W-:Y:S01]  /*1ea60*/  @!P6 STG.E.U8 desc[UR20][R24.64+0xd9], R13 ;  /* 0x0000d90d1800e986 */ /* 0x0001e2000c101114 */
[C---:B------:R-:W-:Y:S02]  /*1ea70*/  ISETP.LT.OR P6, PT, R0.reuse, 0xe2, !P3 ;  /* 0x000000e20000780c */ /* 0x040fe40005fc1670 */
[----:B------:R-:W-:Y:S01]  /*1ea80*/  F2FP.SATFINITE.E4M3.F32.PACK_AB_MERGE_C R7, RZ, R7, RZ ;  /* 0x00000007ff07723e */ /* 0x000fe200048070ff */
[----:B------:R1:W-:Y:S01]  /*1ea90*/  @!P5 STG.E.U8 desc[UR20][R2.64+0xe0], R9 ;  /* 0x0000e0090200d986 */ /* 0x0003e2000c101114 */
[----:B------:R-:W-:Y:S02]  /*1eaa0*/  ISETP.LT.OR P5, PT, R0, 0xea, !P2 ;  /* 0x000000ea0000780c */ /* 0x000fe400057a1670 */
[----:B0-----:R-:W-:Y:S01]  /*1eab0*/  F2FP.SATFINITE.E4M3.F32.PACK_AB_MERGE_C R13, RZ, R4, RZ ;  /* 0x00000004ff0d723e */ /* 0x001fe200048070ff */
[----:B------:R-:W-:-:S06]  /*1eac0*/  FMUL R4, R38, UR22 ;  /* 0x0000001626047c20 */ /* 0x000fcc0008400000 */
[----:B------:R-:W-:Y:S01]  /*1ead0*/  @!P6 STG.E.U8 desc[UR20][R2.64+0xe1], R11 ;  /* 0x0000e10b0200e986 */ /* 0x000fe2000c101114 */
[----:B------:R-:W-:-:S03]  /*1eae0*/  ISETP.LT.OR P6, PT, R0, 0xe9, !P3 ;  /* 0x000000e90000780c */ /* 0x000fc60005fc1670 */
[----:B------:R-:W-:Y:S01]  /*1eaf0*/  @!P0 STG.E.U8 desc[UR20][R24.64+0xe0], R15 ;  /* 0x0000e00f18008986 */ /* 0x000fe2000c101114 */
[----:B------:R-:W-:-:S03]  /*1eb00*/  ISETP.LT.OR P0, PT, R0, 0xea, !P3 ;  /* 0x000000ea0000780c */ /* 0x000fc60005f01670 */
[----:B------:R0:W-:Y:S04]  /*1eb10*/  @!P1 STG.E.U8 desc[UR20][R24.64+0xe1], R7 ;  /* 0x0000e10718009986 */ /* 0x0001e8000c101114 */
[----:B------:R-:W3:Y:S01]  /*1eb20*/  LDL.LU R38, [R1+0x254] ;  /* 0x0002540001267983 */ /* 0x000ee20000300800 */
[----:B-1----:R-:W-:Y:S02]  /*1eb30*/  F2FP.SATFINITE.E4M3.F32.PACK_AB_MERGE_C R9, RZ, R5, RZ ;  /* 0x00000005ff09723e */ /* 0x002fe400048070ff */
[----:B0-----:R-:W-:Y:S01]  /*1eb40*/  F2FP.SATFINITE.E4M3.F32.PACK_AB_MERGE_C R7, RZ, R4, RZ ;  /* 0x00000004ff07723e */ /* 0x001fe200048070ff */
[----:B------:R-:W-:Y:S02]  /*1eb50*/  FMUL R4, R37, UR22 ;  /* 0x0000001625047c20 */ /* 0x000fe40008400000 */
[----:B------:R-:W3:Y:S01]  /*1eb60*/  LDL.LU R37, [R1+0x258] ;  /* 0x0002580001257983 */ /* 0x000ee20000300800 */
[----:B------:R-:W-:-:S02]  /*1eb70*/  F2FP.SATFINITE.E4M3.F32.PACK_AB_MERGE_C R11, RZ, R6, RZ ;  /* 0x00000006ff0b723e */ /* 0x000fc400048070ff */
[----:B------:R-:W-:Y:S01]  /*1eb80*/  F2FP.SATFINITE.E4M3.F32.PACK_AB_MERGE_C R15, RZ, R4, RZ ;  /* 0x00000004ff0f723e */ /* 0x000fe200048070ff */
[----:B------:R-:W-:Y:S04]  /*1eb90*/  @!P6 STG.E.U8 desc[UR20][R2.64+0xe8], R13 ;  /* 0x0000e80d0200e986 */ /* 0x000fe8000c101114 */
[----:B------:R0:W-:Y:S04]  /*1eba0*/  @!P0 STG.E.U8 desc[UR20][R2.64+0xe9], R9 ;  /* 0x0000e90902008986 */ /* 0x0001e8000c101114 */
[----:B------:R1:W-:Y:S01]  /*1ebb0*/  @!P5 STG.E.U8 desc[UR20][R24.64+0xe9], R11 ;  /* 0x0000e90b1800d986 */ /* 0x0003e2000c101114 */
[----:B--2---:R-:W-:-:S03]  /*1ebc0*/  FMUL R5, R36, UR22 ;  /* 0x0000001624057c20 */ /* 0x004fc60008400000 */
[----:B------:R-:W2:Y:S02]  /*1ebd0*/  LDL.LU R36, [R1+0x25c] ;  /* 0x00025c0001247983 */ /* 0x000ea40000300800 */
[----:B0-----:R-:W-:Y:S01]  /*1ebe0*/  F2FP.SATFINITE.E4M3.F32.PACK_AB_MERGE_C R9, RZ, R5, RZ ;  /* 0x00000005ff09723e */ /* 0x001fe200048070ff */
[----:B------:R-:W-:Y:S02]  /*1ebf0*/  FMUL R6, R35, UR22 ;  /* 0x0000001623067c20 */ /* 0x000fe40008400000 */
[----:B------:R-:W2:Y:S01]  /*1ec00*/  LDL.LU R35, [R1+0x260] ;  /* 0x0002600001237983 */ /* 0x000ea20000300800 */
[----:B----4-:R-:W-:-:S03]  /*1ec10*/  FMUL R4, R34, UR22 ;  /* 0x0000001622047c20 */ /* 0x010fc60008400000 */
[----:B------:R-:W4:Y:S02]  /*1ec20*/  LDL.LU R34, [R1+0x264] ;  /* 0x0002640001227983 */ /* 0x000f240000300800 */
[----:B-1----:R-:W-:Y:S01]  /*1ec30*/  F2FP.SATFINITE.E4M3.F32.PACK_AB_MERGE_C R11, RZ, R4, RZ ;  /* 0x00000004ff0b723e */ /* 0x002fe200048070ff */
[----:B-----5:R-:W-:Y:S02]  /*1ec40*/  FMUL R4, R33, UR22 ;  /* 0x0000001621047c20 */ /* 0x020fe40008400000 */
[----:B------:R-:W5:Y:S03]  /*1ec50*/  LDL.LU R33, [R1+0x268] ;  /* 0x0002680001217983 */ /* 0x000f660000300800 */
[----:B------:R-:W-:Y:S01]  /*1ec60*/  F2FP.SATFINITE.E4M3.F32.PACK_AB_MERGE_C R13, RZ, R4, RZ ;  /* 0x00000004ff0d723e */ /* 0x000fe200048070ff */
        /* <DEDUP_REMOVED lines=9> */
[----:B------:R-:W-:-:S03]  /*1ed00*/  ISETP.LT.OR P1, PT, R0, 0xf1, !P2 ;  /* 0x000000f10000780c */ /* 0x000fc60005721670 */
[----:B------:R1:W-:Y:S01]  /*1ed10*/  @!P6 STG.E.U8 desc[UR20][R2.64+0xf0], R15 ;  /* 0x0000f00f0200e986 */ /* 0x0003e2000c101114 */
[C---:B------:R-:W-:Y:S02]  /*1ed20*/  ISETP.LT.OR P6, PT, R0.reuse, 0xf9, !P3 ;  /* 0x000000f90000780c */ /* 0x040fe40005fc1670 */
[----:B------:R-:W-:Y:S01]  /*1ed30*/  ISETP.LT.OR P3, PT, R0, 0xfa, !P3 ;  /* 0x000000fa0000780c */ /* 0x000fe20005f61670 */
[----:B------:R1:W-:Y:S01]  /*1ed40*/  @!P0 STG.E.U8 desc[UR20][R2.64+0xf1], R9 ;  /* 0x0000f10902008986 */ /* 0x0003e2000c101114 */
[----:B0-----:R-:W-:Y:S02]  /*1ed50*/  F2FP.SATFINITE.E4M3.F32.PACK_AB_MERGE_C R7, RZ, R6, RZ ;  /* 0x00000006ff07723e */ /* 0x001fe400048070ff */
[----:B-1----:R-:W-:Y:S02]  /*1ed60*/  F2FP.SATFINITE.E4M3.F32.PACK_AB_MERGE_C R15, RZ, R5, RZ ;  /* 0x00000005ff0f723e */ /* 0x002fe400048070ff */
[----:B------:R-:W-:Y:S01]  /*1ed70*/  F2FP.SATFINITE.E4M3.F32.PACK_AB_MERGE_C R9, RZ, R4, RZ ;  /* 0x00000004ff09723e */ /* 0x000fe200048070ff */
[----:B------:R-:W-:-:S02]  /*1ed80*/  FMUL R4, R38, UR22 ;  /* 0x0000001626047c20 */ /* 0x000fc40008400000 */
[----:B------:R-:W3:Y:S04]  /*1ed90*/  LDL.LU R38, [R1+0x274] ;  /* 0x0002740001267983 */ /* 0x000ee80000300800 */
[----:B------:R0:W-:Y:S01]  /*1eda0*/  @!P5 STG.E.U8 desc[UR20][R24.64+0xf1], R11 ;  /* 0x0000f10b1800d986 */ /* 0x0001e2000c101114 */
[----:B------:R-:W-:Y:S01]  /*1edb0*/  ISETP.LT.OR P5, PT, R0, 0xf9, !P2 ;  /* 0x000000f90000780c */ /* 0x000fe200057a1670 */
[----:B------:R-:W-:Y:S02]  /*1edc0*/  FMUL R5, R37, UR22 ;  /* 0x0000001625057c20 */ /* 0x000fe40008400000 */
[----:B------:R-:W3:Y:S04]  /*1edd0*/  LDL.LU R37, [R1+0x278] ;  /* 0x0002780001257983 */ /* 0x000ee80000300800 */
[----:B------:R1:W-:Y:S04]  /*1ede0*/  @!P1 STG.E.U8 desc[UR20][R24.64+0xf0], R7 ;  /* 0x0000f00718009986 */ /* 0x0003e8000c101114 */
[----:B------:R-:W-:Y:S04]  /*1edf0*/  @!P6 STG.E.U8 desc[UR20][R2.64+0xf8], R13 ;  /* 0x0000f80d0200e986 */ /* 0x000fe8000c101114 */
[----:B------:R4:W-:Y:S01]  /*1ee00*/  @!P3 STG.E.U8 desc[UR20][R2.64+0xf9], R15 ;  /* 0x0000f90f0200b986 */ /* 0x0009e2000c101114 */
[----:B0-----:R-:W-:-:S03]  /*1ee10*/  F2FP.SATFINITE.E4M3.F32.PACK_AB_MERGE_C R11, RZ, R4, RZ ;  /* 0x00000004ff0b723e */ /* 0x001fc600048070ff */
[----:B------:R0:W-:Y:S01]  /*1ee20*/  @!P5 STG.E.U8 desc[UR20][R24.64+0xf8], R9 ;  /* 0x0000f8091800d986 */ /* 0x0001e2000c101114 */
[----:B--2---:R-:W-:-:S03]  /*1ee30*/  FMUL R6, R36, UR22 ;  /* 0x0000001624067c20 */ /* 0x004fc60008400000 */
[----:B------:R-:W2:Y:S01]  /*1ee40*/  LDL.LU R36, [R1+0x27c] ;  /* 0x00027c0001247983 */ /* 0x000ea20000300800 */
[----:B-1----:R-:W-:-:S03]  /*1ee50*/  FMUL R7, R35, UR22 ;  /* 0x0000001623077c20 */ /* 0x002fc60008400000 */
        /* <DEDUP_REMOVED lines=10> */
[----:B------:R-:W-:Y:S02]  /*1ef00*/  ISETP.GE.AND P1, PT, R32, 0x81, PT ;  /* 0x000000812000780c */ /* 0x000fe40003f26270 */
[C---:B------:R-:W-:Y:S02]  /*1ef10*/  ISETP.LT.OR P2, PT, R0.reuse, 0xfa, !P2 ;  /* 0x000000fa0000780c */ /* 0x040fe40005741670 */
[C---:B------:R-:W-:Y:S02]  /*1ef20*/  ISETP.LT.OR P6, PT, R0.reuse, 0x1, !P1 ;  /* 0x000000010000780c */ /* 0x040fe40004fc1670 */
[----:B------:R-:W-:Y:S02]  /*1ef30*/  ISETP.LT.OR P3, PT, R0, 0x2, !P1 ;  /* 0x000000020000780c */ /* 0x000fe40004f61670 */
[----:B------:R-:W-:Y:S02]  /*1ef40*/  F2FP.SATFINITE.E4M3.F32.PACK_AB_MERGE_C R5, RZ, R5, RZ ;  /* 0x00000005ff05723e */ /* 0x000fe400048070ff */
[----:B------:R-:W-:-:S05]  /*1ef50*/  ISETP.GE.AND P0, PT, R32, 0x89, PT ;  /* 0x000000892000780c */ /* 0x000fca0003f06270 */
[----:B------:R-:W-:Y:S01]  /*1ef60*/  @!P2 STG.E.U8 desc[UR20][R24.64+0xf9], R11 ;  /* 0x0000f90b1800a986 */ /* 0x000fe2000c101114 */
[----:B------:R-:W-:-:S03]  /*1ef70*/  F2FP.SATFINITE.E4M3.F32.PACK_AB_MERGE_C R13, RZ, R6, RZ ;  /* 0x00000006ff0d723e */ /* 0x000fc600048070ff */
[----:B------:R0:W-:Y:S01]  /*1ef80*/  @!P6 STG.E.U8 desc[UR20][R28.64], R5 ;  /* 0x000000051c00e986 */ /* 0x0001e2000c101114 */
[C---:B------:R-:W-:Y:S02]  /*1ef90*/  ISETP.LT.OR P6, PT, R0.reuse, 0x2, !P0 ;  /* 0x000000020000780c */ /* 0x040fe400047c1670 */
[C---:B------:R-:W-:Y:S01]  /*1efa0*/  ISETP.LT.OR P5, PT, R0.reuse, 0x1, !P0 ;  /* 0x000000010000780c */ /* 0x040fe200047a1670 */
[----:B------:R1:W-:Y:S01]  /*1efb0*/  @!P3 STG.E.U8 desc[UR20][R28.64+0x1], R13 ;  /* 0x0000010d1c00b986 */ /* 0x0003e2000c101114 */
[----:B------:R-:W-:Y:S02]  /*1efc0*/  ISETP.LT.OR P2, PT, R0, 0xa, !P1 ;  /* 0x0000000a0000780c */ /* 0x000fe40004f41670 */
[----:B0-----:R-:W-:Y:S02]  /*1efd0*/  F2FP.SATFINITE.E4M3.F32.PACK_AB_MERGE_C R5, RZ, R3, RZ ;  /* 0x00000003ff05723e */ /* 0x001fe400048070ff */
[----:B-1----:R-:W-:Y:S01]  /*1efe0*/  F2FP.SATFINITE.E4M3.F32.PACK_AB_MERGE_C R13, RZ, R2, RZ ;  /* 0x00000002ff0d723e */ /* 0x002fe200048070ff */
[----:B------:R-:W-:-:S02]  /*1eff0*/  FMUL R3, R38, UR22 ;  /* 0x0000001626037c20 */ /* 0x000fc40008400000 */
[----:B------:R-:W3:Y:S01]  /*1f000*/  LDL.LU R38, [R1+0x294] ;  /* 0x0002940001267983 */ /* 0x000ee20000300800 */
[----:B------:R-:W-:Y:S02]  /*1f010*/  F2FP.SATFINITE.E4M3.F32.PACK_AB_MERGE_C R11, RZ, R4, RZ ;  /* 0x00000004ff0b723e */ /* 0x000fe400048070ff */
[----:B------:R-:W-:Y:S01]  /*1f020*/  ISETP.LT.OR P3, PT, R0, 0x9, !P1 ;  /* 0x000000090000780c */ /* 0x000fe20004f61670 */
[----:B------:R0:W-:Y:S01]  /*1f030*/  @!P6 STG.E.U8 desc[UR20][R26.64+0x1], R9 ;  /* 0x000001091a00e986 */ /* 0x0001e2000c101114 */
[----:B------:R-:W-:-:S03]  /*1f040*/  FMUL R2, R37, UR22 ;  /* 0x0000001625027c20 */ /* 0x000fc60008400000 */
[----:B------:R-:W3:Y:S01]  /*1f050*/  LDL.LU R37, [R1+0x298] ;  /* 0x0002980001257983 */ /* 0x000ee20000300800 */
[----:B------:R-:W-:Y:S02]  /*1f060*/  F2FP.SATFINITE.E4M3.F32.PACK_AB_MERGE_C R7, RZ, R7, RZ ;  /* 0x00000007ff07723e */ /* 0x000fe400048070ff */
[----:B0-----:R-:W-:-:S03]  /*1f070*/  F2FP.SATFINITE.E4M3.F32.PACK_AB_MERGE_C R9, RZ, R2, RZ ;  /* 0x00000002ff09723e */ /* 0x001fc600048070ff */
        /* <DEDUP_REMOVED lines=8> */
[----:B------:R-:W2:Y:S03]  /*1f100*/  LDL.LU R35, [R1+0x2a0] ;  /* 0x0002a00001237983 */ /* 0x000ea60000300800 */
[----:B------:R-:W-:Y:S01]  /*1f110*/  F2FP.SATFINITE.E4M3.F32.PACK_AB_MERGE_C R15, RZ, R2, RZ ;  /* 0x00000002ff0f723e */ /* 0x000fe200048070ff */
[----:B----4-:R-:W-:Y:S02]  /*1f120*/  FMUL R2, R34, UR22 ;  /* 0x0000001622027c20 */ /* 0x010fe40008400000 */
[----:B------:R-:W4:Y:S01]  /*1f130*/  LDL.LU R34, [R1+0x2a4] ;  /* 0x0002a40001227983 */ /* 0x000f220000300800 */
[----:B-----5:R-:W-:-:S03]  /*1f140*/  FMUL R3, R33, UR22 ;  /* 0x0000001621037c20 */ /* 0x020fc60008400000 */
[----:B------:R-:W5:Y:S01]  /*1f150*/  LDL.LU R33, [R1+0x2a8] ;  /* 0x0002a80001217983 */ /* 0x000f620000300800 */
[----:B---3--:R-:W-:-:S03]  /*1f160*/  FMUL R4, R31, UR22 ;  /* 0x000000161f047c20 */ /* 0x008fc60008400000 */
[----:B------:R-:W3:Y:S01]  /*1f170*/  LDL.LU R31, [R1+0x2ac] ;  /* 0x0002ac00011f7983 */ /* 0x000ee20000300800 */
[----:B0-----:R-:W-:-:S03]  /*1f180*/  FMUL R5, R30, UR22 ;  /* 0x000000161e057c20 */ /* 0x001fc60008400000 */
[----:B------:R-:W3:Y:S01]  /*1f190*/  LDL.LU R30, [R1+0x2b0] ;  /* 0x0002b000011e7983 */ /* 0x000ee20000300800 */
[C---:B------:R-:W-:Y:S02]  /*1f1a0*/  ISETP.LT.OR P6, PT, R0.reuse, 0xa, !P0 ;  /* 0x0000000a0000780c */ /* 0x040fe400047c1670 */
[C---:B------:R-:W-:Y:S02]  /*1f1b0*/  ISETP.LT.OR P5, PT, R0.reuse, 0x9, !P0 ;  /* 0x000000090000780c */ /* 0x040fe400047a1670 */
[C---:B------:R-:W-:Y:S02]  /*1f1c0*/  ISETP.LT.OR P3, PT, R0.reuse, 0x11, !P1 ;  /* 0x000000110000780c */ /* 0x040fe40004f61670 */
[----:B------:R-:W-:-:S07]  /*1f1d0*/  ISETP.LT.OR P2, PT, R0, 0x12, !P1 ;  /* 0x000000120000780c */ /* 0x000fce0004f41670 */
[----:B------:R0:W-:Y:S01]  /*1f1e0*/  @!P6 STG.E.U8 desc[UR20][R26.64+0x9], R7 ;  /* 0x000009071a00e986 */ /* 0x0001e2000c101114 */
[----:B------:R-:W-:-:S03]  /*1f1f0*/  ISETP.LT.OR P6, PT, R0, 0x12, !P0 ;  /* 0x000000120000780c */ /* 0x000fc600047c1670 */
[----:B------:R-:W-:Y:S01]  /*1f200*/  @!P5 STG.E.U8 desc[UR20][R26.64+0x8], R13 ;  /* 0x0000080d1a00d986 */ /* 0x000fe2000c101114 */
[----:B------:R-:W-:-:S03]  /*1f210*/  ISETP.LT.OR P5, PT, R0, 0x11, !P0 ;  /* 0x000000110000780c */ /* 0x000fc600047a1670 */
[----:B------:R1:W-:Y:S01]  /*1f220*/  @!P3 STG.E.U8 desc[UR20][R28.64+0x10], R9 ;  /* 0x000010091c00b986 */ /* 0x0003e2000c101114 */
[C---:B------:R-:W-:Y:S02]  /*1f230*/  ISETP.LT.OR P3, PT, R0.reuse, 0x19, !P1 ;  /* 0x000000190000780c */ /* 0x040fe40004f61670 */
[----:B0-----:R-:W-:Y:S01]  /*1f240*/  F2FP.SATFINITE.E4M3.F32.PACK_AB_MERGE_C R7, RZ, R2, RZ ;  /* 0x00000002ff07723e */ /* 0x001fe200048070ff */
[----:B------:R0:W-:Y:S01]  /*1f250*/  @!P2 STG.E.U8 desc[UR20][R28.64+0x11], R11 ;  /* 0x0000110b1c00a986 */ /* 0x0001e2000c101114 */
[----:B------:R-:W-:Y:S02]  /*1f260*/  ISETP.LT.OR P2, PT, R0, 0x1a, !P1 ;  /* 0x0000001a0000780c */ /* 0x000fe40004f41670 */
[----:B-1----:R-:W-:Y:S01]  /*1f270*/  F2FP.SATFINITE.E4M3.F32.PACK_AB_MERGE_C R9, RZ, R3, RZ ;  /* 0x00000003ff09723e */ /* 0x002fe200048070ff */
[----:B------:R-:W-:Y:S02]  /*1f280*/  FMUL R2, R38, UR22 ;  /* 0x0000001626027c20 */ /* 0x000fe40008400000 */
[----:B------:R-:W3:Y:S01]  /*1f290*/  LDL.LU R38, [R1+0x2b4] ;  /* 0x0002b40001267983 */ /* 0x000ee20000300800 */
[----:B0-----:R-:W-:-:S03]  /*1f2a0*/  F2FP.SATFINITE.E4M3.F32.PACK_AB_MERGE_C R11, RZ, R4, RZ ;  /* 0x00000004ff0b723e */ /* 0x001fc600048070ff */
[----:B------:R0:W-:Y:S01]  /*1f2b0*/  @!P6 STG.E.U8 desc[UR20][R26.64+0x11], R7 ;  /* 0x000011071a00e986 */ /* 0x0001e2000c101114 */
[----:B------:R-:W-:Y:S01]  /*1f2c0*/  ISETP.LT.OR P6, PT, R0, 0x1a, !P0 ;  /* 0x0000001a0000780c */ /* 0x000fe200047c1670 */
[----:B------:R-:W-:Y:S02]  /*1f2d0*/  FMUL R3, R37, UR22 ;  /* 0x0000001625037c20 */ /* 0x000fe40008400000 */
[----:B------:R-:W3:Y:S01]  /*1f2e0*/  LDL.LU R37, [R1+0x2b8] ;  /* 0x0002b80001257983 */ /* 0x000ee20000300800 */
[----:B0-----:R-:W-:-:S03]  /*1f2f0*/  F2FP.SATFINITE.E4M3.F32.PACK_AB_MERGE_C R7, RZ, R2, RZ ;  /* 0x00000002ff07723e */ /* 0x001fc600048070ff */
[----:B------:R-:W-:Y:S04]  /*1f300*/  @!P5 STG.E.U8 desc[UR20][R26.64+0x10], R15 ;  /* 0x0000100f1a00d986 */ /* 0x000fe8000c101114 */
        /* <DEDUP_REMOVED lines=13> */
[----:B------:R-:W5:Y:S02]  /*1f3e0*/  LDL.LU R33, [R1+0x2c8] ;  /* 0x0002c80001217983 */ /* 0x000f640000300800 */
        /* <DEDUP_REMOVED lines=8> */
[----:B------:R-:W-:Y:S02]  /*1f470*/  F2FP.SATFINITE.E4M3.F32.PACK_AB_MERGE_C R5, RZ, R5, RZ ;  /* 0x00000005ff05723e */ /* 0x000fe400048070ff */
[----:B------:R-:W-:-:S05]  /*1f480*/  ISETP.LT.OR P6, PT, R0, 0x22, !P0 ;  /* 0x000000220000780c */ /* 0x000fca00047c1670 */
[----:B------:R0:W-:Y:S01]  /*1f490*/  @!P5 STG.E.U8 desc[UR20][R26.64+0x18], R5 ;  /* 0x000018051a00d986 */ /* 0x0001e2000c101114 */
[----:B------:R-:W-:-:S03]  /*1f4a0*/  ISETP.LT.OR P5, PT, R0, 0x21, !P0 ;  /* 0x000000210000780c */ /* 0x000fc600047a1670 */
[----:B------:R-:W-:Y:S01]  /*1f4b0*/  @!P3 STG.E.U8 desc[UR20][R28.64+0x20], R9 ;  /* 0x000020091c00b986 */ /* 0x000fe2000c101114 */
[----:B------:R-:W-:-:S03]  /*1f4c0*/  ISETP.LT.OR P3, PT, R0, 0x29, !P1 ;  /* 0x000000290000780c */ /* 0x000fc60004f61670 */
[----:B------:R1:W-:Y:S01]  /*1f4d0*/  @!P2 STG.E.U8 desc[UR20][R28.64+0x21], R11 ;  /* 0x0000210b1c00a986 */ /* 0x0003e2000c101114 */
[----:B------:R-:W-:Y:S02]  /*1f4e0*/  ISETP.LT.OR P2, PT, R0, 0x2a, !P1 ;  /* 0x0000002a0000780c */ /* 0x000fe40004f41670 */
[----:B0-----:R-:W-:Y:S02]  /*1f4f0*/  F2FP.SATFINITE.E4M3.F32.PACK_AB_MERGE_C R5, RZ, R3, RZ ;  /* 0x00000003ff05723e */ /* 0x001fe400048070ff */
[----:B-1----:R-:W-:Y:S01]  /*1f500*/  F2FP.SATFINITE.E4M3.F32.PACK_AB_MERGE_C R11, RZ, R2, RZ ;  /* 0x00000002ff0b723e */ /* 0x002fe200048070ff */
[----:B------:R-:W-:Y:S02]  /*1f510*/  FMUL R2, R38, UR22 ;  /* 0x0000001626027c20 */ /* 0x000fe40008400000 */
[----:B------:R-:W3:Y:S01]  /*1f520*/  LDL.LU R38, [R1+0x2d4] ;  /* 0x0002d40001267983 */ /* 0x000ee20000300800 */
[----:B------:R-:W-:-:S03]  /*1f530*/  F2FP.SATFINITE.E4M3.F32.PACK_AB_MERGE_C R9, RZ, R4, RZ ;  /* 0x00000004ff09723e */ /* 0x000fc600048070ff */
[----:B------:R-:W-:Y:S01]  /*1f540*/  @!P6 STG.E.U8 desc[UR20][R26.64+0x21], R5 ;  /* 0x000021051a00e986 */ /* 0x000fe2000c101114 */
[----:B------:R-:W-:Y:S01]  /*1f550*/  ISETP.LT.OR P6, PT, R0, 0x2a, !P0 ;  /* 0x0000002a0000780c */ /* 0x000fe200047c1670 */
[----:B------:R-:W-:Y:S02]  /*1f560*/  FMUL R3, R37, UR22 ;  /* 0x0000001625037c20 */ /* 0x000fe40008400000 */
[----:B------:R-:W3:Y:S04]  /*1f570*/  LDL.LU R37, [R1+0x2d8] ;  /* 0x0002d80001257983 */ /* 0x000ee80000300800 */
[----:B------:R-:W-:Y:S04]  /*1f580*/  @!P5 STG.E.U8 desc[UR20][R26.64+0x20], R13 ;  /* 0x0000200d1a00d986 */ /* 0x000fe8000c101114 */
[----:B------:R0:W-:Y:S04]  /*1f590*/  @!P3 STG.E.U8 desc[UR20][R28.64+0x28], R7 ;  /* 0x000028071c00b986 */ /* 0x0001e8000c101114 */
[----:B------:R1:W-:Y:S01]  /*1f5a0*/  @!P2 STG.E.U8 desc[UR20][R28.64+0x29], R9 ;  /* 0x000029091c00a986 */ /* 0x0003e2000c101114 */
[----:B0-----:R-:W-:-:S02]  /*1f5b0*/  F2FP.SATFINITE.E4M3.F32.PACK_AB_MERGE_C R7, RZ, R2, RZ ;  /* 0x00000002ff07723e */ /* 0x001fc400048070ff */
[----:B-1----:R-:W-:-:S03]  /*1f5c0*/  F2FP.SATFINITE.E4M3.F32.PACK_AB_MERGE_C R9, RZ, R3, RZ ;  /* 0x00000003ff09723e */ /* 0x002fc600048070ff */
[----:B------:R0:W-:Y:S01]  /*1f5d0*/  @!P6 STG.E.U8 desc[UR20][R26.64+0x29], R7 ;  /* 0x000029071a00e986 */ /* 0x0001e2000c101114 */
[----:B--2---:R-:W-:-:S03]  /*1f5e0*/  FMUL R4, R36, UR22 ;  /* 0x0000001624047c20 */ /* 0x004fc60008400000 */
[----:B------:R-:W2:Y:S02]  /*1f5f0*/  LDL.LU R36, [R1+0x2dc] ;  /* 0x0002dc0001247983 */ /* 0x000ea40000300800 */
[----:B------:R-:W-:Y:S01]  /*1f600*/  F2FP.SATFINITE.E4M3.F32.PACK_AB_MERGE_C R13, RZ, R4, RZ ;  /* 0x00000004ff0d723e */ /* 0x000fe200048070ff */
        /* <DEDUP_REMOVED lines=15> */
[----:B------:R-:W-:Y:S01]  /*1f700*/  @!P5 STG.E.U8 desc[UR20][R26.64+0x28], R11 ;  /* 0x0000280b1a00d986 */ /* 0x000fe2000c101114 */
[----:B------:R-:W-:-:S03]  /*1f710*/  ISETP.LT.OR P5, PT, R0, 0x31, !P0 ;  /* 0x000000310000780c */ /* 0x000fc600047a1670 */
[----:B------:R0:W-:Y:S01]  /*1f720*/  @!P2 STG.E.U8 desc[UR20][R28.64+0x31], R13 ;  /* 0x0000310d1c00a986 */ /* 0x0001e2000c101114 */
[----:B------:R-:W-:-:S03]  /*1f730*/  ISETP.LT.OR P2, PT, R0, 0x3a, !P1 ;  /* 0x0000003a0000780c */ /* 0x000fc60004f41670 */
[----:B------:R1:W-:Y:S01]  /*1f740*/  @!P3 STG.E.U8 desc[UR20][R28.64+0x30], R9 ;  /* 0x000030091c00b986 */ /* 0x0003e2000c101114 */
[----:B------:R-:W-:Y:S02]  /*1f750*/  ISETP.LT.OR P3, PT, R0, 0x39, !P1 ;  /* 0x000000390000780c */ /* 0x000fe40004f61670 */
[----:B------:R-:W-:Y:S02]  /*1f760*/  F2FP.SATFINITE.E4M3.F32.PACK_AB_MERGE_C R5, RZ, R5, RZ ;  /* 0x00000005ff05723e */ /* 0x000fe400048070ff */
[----:B0-----:R-:W-:Y:S02]  /*1f770*/  F2FP.SATFINITE.E4M3.F32.PACK_AB_MERGE_C R13, RZ, R2, RZ ;  /* 0x00000002ff0d723e */ /* 0x001fe400048070ff */
[----:B-1----:R-:W-:Y:S01]  /*1f780*/  F2FP.SATFINITE.E4M3.F32.PACK_AB_MERGE_C R9, RZ, R3, RZ ;  /* 0x00000003ff09723e */ /* 0x002fe200048070ff */
[----:B------:R-:W-:Y:S02]  /*1f790*/  FMUL R3, R38, UR22 ;  /* 0x0000001626037c20 */ /* 0x000fe40008400000 */
[----:B------:R-:W3:Y:S01]  /*1f7a0*/  LDL.LU R38, [R1+0x2f4] ;  /* 0x0002f40001267983 */ /* 0x000ee20000300800 */
[----:B------:R-:W-:-:S03]  /*1f7b0*/  F2FP.SATFINITE.E4M3.F32.PACK_AB_MERGE_C R11, RZ, R4, RZ ;  /* 0x00000004ff0b723e */ /* 0x000fc600048070ff */
[----:B------:R0:W-:Y:S01]  /*1f7c0*/  @!P6 STG.E.U8 desc[UR20][R26.64+0x31], R7 ;  /* 0x000031071a00e986 */ /* 0x0001e2000c101114 */
[----:B------:R-:W-:-:S03]  /*1f7d0*/  FMUL R2, R37, UR22 ;  /* 0x0000001625027c20 */ /* 0x000fc60008400000 */
[----:B------:R-:W3:Y:S01]  /*1f7e0*/  LDL.LU R37, [R1+0x2f8] ;  /* 0x0002f80001257983 */ /* 0x000ee20000300800 */
[----:B------:R-:W-:Y:S02]  /*1f7f0*/  ISETP.LT.OR P6, PT, R0, 0x3a, !P0 ;  /* 0x0000003a0000780c */ /* 0x000fe400047c1670 */
[----:B0-----:R-:W-:Y:S01]  /*1f800*/  F2FP.SATFINITE.E4M3.F32.PACK_AB_MERGE_C R7, RZ, R2, RZ ;  /* 0x00000002ff07723e */ /* 0x001fe200048070ff */
[----:B------:R0:W-:Y:S04]  /*1f810*/  @!P5 STG.E.U8 desc[UR20][R26.64+0x30], R5 ;  /* 0x000030051a00d986 */ /* 0x0001e8000c101114 */
[----:B------:R-:W-:Y:S04]  /*1f820*/  @!P2 STG.E.U8 desc[UR20][R28.64+0x39], R11 ;  /* 0x0000390b1c00a986 */ /* 0x000fe8000c101114 */
[----:B------:R1:W-:Y:S01]  /*1f830*/  @!P3 STG.E.U8 desc[UR20][R28.64+0x38], R9 ;  /* 0x000038091c00b986 */ /* 0x0003e2000c101114 */
[----:B0-----:R-:W-:-:S05]  /*1f840*/  F2FP.SATFINITE.E4M3.F32.PACK_AB_MERGE_C R5, RZ, R3, RZ ;  /* 0x00000003ff05723e */ /* 0x001fca00048070ff */
        /* <DEDUP_REMOVED lines=42> */
[----:B------:R-:W-:Y:S01]  /*1faf0*/  F2FP.SATFINITE.E4M3.F32.PACK_AB_MERGE_C R11, RZ, R4, RZ ;  /* 0x00000004ff0b723e */ /* 0x000fe200048070ff */
[----:B------:R-:W-:Y:S02]  /*1fb00*/  FMUL R2, R35, UR22 ;  /* 0x0000001623027c20 */ /* 0x000fe40008400000 */
[----:B------:R-:W2:Y:S03]  /*1fb10*/  LDL.LU R35, [R1+0x320] ;  /* 0x0003200001237983 */ /* 0x000ea60000300800 */
[----:B-1----:R-:W-:Y:S01]  /*1fb20*/  F2FP.SATFINITE.E4M3.F32.PACK_AB_MERGE_C R13, RZ, R2, RZ ;  /* 0x00000002ff0d723e */ /* 0x002fe200048070ff */
        /* <DEDUP_REMOVED lines=146> */
[----:B------:R-:W-:-:S03]  /*20450*/  FMUL R3, R37, UR22 ;  /* 0x0000001625037c20 */ /* 0x000fc60008400000 */
[----:B------:R-:W3:Y:S04]  /*20460*/  LDL.LU R37, [R1+0x398] ;  /* 0x0003980001257983 */ /* 0x000ee80000300800 */
[----:B------:R-:W-:Y:S04]  /*20470*/  @!P5 STG.E.U8 desc[UR20][R26.64+0x80], R13 ;  /* 0x0000800d1a00d986 */ /* 0x000fe8000c101114 */
[----:B------:R0:W-:Y:S04]  /*20480*/  @!P3 STG.E.U8 desc[UR20][R28.64+0x88], R7 ;  /* 0x000088071c00b986 */ /* 0x0001e8000c101114 */
[----:B------:R1:W-:Y:S01]  /*20490*/  @!P2 STG.E.U8 desc[UR20][R28.64+0x89], R9 ;  /* 0x000089091c00a986 */ /* 0x0003e2000c101114 */
[----:B0-----:R-:W-:-:S02]  /*204a0*/  F2FP.SATFINITE.E4M3.F32.PACK_AB_MERGE_C R7, RZ, R2, RZ ;  /* 0x00000002ff07723e */ /* 0x001fc400048070ff */
[----:B-1----:R-:W-:Y:S01]  /*204b0*/  F2FP.SATFINITE.E4M3.F32.PACK_AB_MERGE_C R9, RZ, R3, RZ ;  /* 0x00000003ff09723e */ /* 0x002fe200048070ff */
[----:B--2---:R-:W-:Y:S02]  /*204c0*/  FMUL R4, R36, UR22 ;  /* 0x0000001624047c20 */ /* 0x004fe40008400000 */
[----:B------:R-:W2:Y:S03]  /*204d0*/  LDL.LU R36, [R1+0x39c] ;  /* 0x00039c0001247983 */ /* 0x000ea60000300800 */
[----:B------:R-:W-:Y:S01]  /*204e0*/  F2FP.SATFINITE.E4M3.F32.PACK_AB_MERGE_C R13, RZ, R4, RZ ;  /* 0x00000004ff0d723e */ /* 0x000fe200048070ff */
[----:B------:R-:W-:Y:S02]  /*204f0*/  FMUL R5, R35, UR22 ;  /* 0x0000001623057c20 */ /* 0x000fe40008400000 */
[----:B------:R-:W2:Y:S01]  /*20500*/  LDL.LU R35, [R1+0x3a0] ;  /* 0x0003a00001237983 */ /* 0x000ea20000300800 */
[----:B----4-:R-:W-:-:S03]  /*20510*/  FMUL R2, R34, UR22 ;  /* 0x0000001622027c20 */ /* 0x010fc60008400000 */
[----:B------:R-:W4:Y:S01]  /*20520*/  LDL.LU R34, [R1+0x3a4] ;  /* 0x0003a40001227983 */ /* 0x000f220000300800 */
[----:B-----5:R-:W-:-:S03]  /*20530*/  FMUL R3, R33, UR22 ;  /* 0x0000001621037c20 */ /* 0x020fc60008400000 */
[----:B------:R-:W5:Y:S01]  /*20540*/  LDL.LU R33, [R1+0x3a8] ;  /* 0x0003a80001217983 */ /* 0x000f620000300800 */
        /* <DEDUP_REMOVED lines=16> */
[----:B------:R-:W-:Y:S01]  /*20650*/  @!P2 STG.E.U8 desc[UR20][R28.64+0x91], R13 ;  /* 0x0000910d1c00a986 */ /* 0x000fe2000c101114 */
[----:B------:R-:W-:Y:S02]  /*20660*/  ISETP.LT.OR P2, PT, R0, 0x9a, !P1 ;  /* 0x0000009a0000780c */ /* 0x000fe40004f41670 */
        /* <DEDUP_REMOVED lines=82> */
[----:B------:R0:W-:Y:S01]  /*20b90*/  @!P6 STG.E.U8 desc[UR20][R26.64+0xb1], R7 ;  /* 0x0000b1071a00e986 */ /* 0x0001e2000c101114 */
[----:B------:R-:W-:-:S03]  /*20ba0*/  FMUL R3, R38, UR22 ;  /* 0x0000001626037c20 */ /* 0x000fc60008400000 */
[----:B------:R-:W3:Y:S01]  /*20bb0*/  LDL.LU R38, [R1+0x3f4] ;  /* 0x0003f40001267983 */ /* 0x000ee20000300800 */
[----:B------:R-:W-:Y:S02]  /*20bc0*/  F2FP.SATFINITE.E4M3.F32.PACK_AB_MERGE_C R11, RZ, R4, RZ ;  /* 0x00000004ff0b723e */ /* 0x000fe400048070ff */
[----:B------:R-:W-:Y:S01]  /*20bd0*/  ISETP.LT.OR P6, PT, R0, 0xba, !P0 ;  /* 0x000000ba0000780c */ /* 0x000fe200047c1670 */
[----:B------:R-:W-:Y:S02]  /*20be0*/  FMUL R2, R37, UR22 ;  /* 0x0000001625027c20 */ /* 0x000fe40008400000 */
[----:B------:R-:W3:Y:S03]  /*20bf0*/  LDL.LU R37, [R1+0x3f8] ;  /* 0x0003f80001257983 */ /* 0x000ee60000300800 */
        /* <DEDUP_REMOVED lines=31> */
[----:B-1----:R-:W-:-:S03]  /*20df0*/  F2FP.SATFINITE.E4M3.F32.PACK_AB_MERGE_C R9, RZ, R3, RZ ;  /* 0x00000003ff09723e */ /* 0x002fc600048070ff */
[----:B------:R0:W-:Y:S01]  /*20e00*/  @!P6 STG.E.U8 desc[UR20][R26.64+0xc1], R7 ;  /* 0x0000c1071a00e986 */ /* 0x0001e2000c101114 */
[----:B------:R-:W-:Y:S01]  /*20e10*/  FMUL R2, R38, UR22 ;  /* 0x0000001626027c20 */ /* 0x000fe20008400000 */
[----:B------:R-:W-:Y:S02]  /*20e20*/  ISETP.LT.OR P6, PT, R0, 0xca, !P0 ;  /* 0x000000ca0000780c */ /* 0x000fe400047c1670 */
[----:B------:R-:W3:Y:S01]  /*20e30*/  LDL.LU R38, [R1+0x414] ;  /* 0x0004140001267983 */ /* 0x000ee20000300800 */
[----:B------:R-:W-:Y:S01]  /*20e40*/  F2FP.SATFINITE.E4M3.F32.PACK_AB_MERGE_C R13, RZ, R4, RZ ;  /* 0x00000004ff0d723e */ /* 0x000fe200048070ff */
        /* <DEDUP_REMOVED lines=24> */
[C---:B------:R-:W-:Y:S01]  /*20fd0*/  ISETP.LT.OR P3, PT, R0.reuse, 0xd1, !P1 ;  /* 0x000000d10000780c */ /* 0x040fe20004f61670 */
[----:B------:R-:W3:Y:S01]  /*20fe0*/  LDL.LU R40, [R1+0x434] ;  /* 0x0004340001287983 */ /* 0x000ee20000300800 */
[C---:B------:R-:W-:Y:S02]  /*20ff0*/  ISETP.LT.OR P2, PT, R0.reuse, 0xd2, !P1 ;  /* 0x000000d20000780c */ /* 0x040fe40004f41670 */
[----:B------:R-:W-:Y:S02]  /*21000*/  ISETP.LT.OR P6, PT, R0, 0xd2, !P0 ;  /* 0x000000d20000780c */ /* 0x000fe400047c1670 */
[----:B------:R-:W-:-:S05]  /*21010*/  F2FP.SATFINITE.E4M3.F32.PACK_AB_MERGE_C R5, RZ, R5, RZ ;  /* 0x00000005ff05723e */ /* 0x000fca00048070ff */
[----:B------:R0:W-:Y:S01]  /*21020*/  @!P5 STG.E.U8 desc[UR20][R26.64+0xc8], R5 ;  /* 0x0000c8051a00d986 */ /* 0x0001e2000c101114 */
[----:B------:R-:W-:-:S03]  /*21030*/  ISETP.LT.OR P5, PT, R0, 0xd1, !P0 ;  /* 0x000000d10000780c */ /* 0x000fc600047a1670 */
[----:B------:R-:W-:Y:S01]  /*21040*/  @!P3 STG.E.U8 desc[UR20][R28.64+0xd0], R9 ;  /* 0x0000d0091c00b986 */ /* 0x000fe2000c101114 */
[----:B------:R-:W-:-:S03]  /*21050*/  ISETP.LT.OR P3, PT, R0, 0xd9, !P1 ;  /* 0x000000d90000780c */ /* 0x000fc60004f61670 */
[----:B------:R1:W-:Y:S01]  /*21060*/  @!P2 STG.E.U8 desc[UR20][R28.64+0xd1], R11 ;  /* 0x0000d10b1c00a986 */ /* 0x0003e2000c101114 */
[----:B0-----:R-:W-:Y:S02]  /*21070*/  F2FP.SATFINITE.E4M3.F32.PACK_AB_MERGE_C R5, RZ, R3, RZ ;  /* 0x00000003ff05723e */ /* 0x001fe400048070ff */
[----:B------:R-:W-:-:S03]  /*21080*/  ISETP.LT.OR P2, PT, R0, 0xda, !P1 ;  /* 0x000000da0000780c */ /* 0x000fc60004f41670 */
[----:B------:R-:W-:Y:S01]  /*21090*/  @!P6 STG.E.U8 desc[UR20][R26.64+0xd1], R5 ;  /* 0x0000d1051a00e986 */ /* 0x000fe2000c101114 */
[----:B-1----:R-:W-:Y:S02]  /*210a0*/  F2FP.SATFINITE.E4M3.F32.PACK_AB_MERGE_C R11, RZ, R2, RZ ;  /* 0x00000002ff0b723e */ /* 0x002fe400048070ff */
[----:B------:R-:W-:Y:S01]  /*210b0*/  ISETP.LT.OR P6, PT, R0, 0xda, !P0 ;  /* 0x000000da0000780c */ /* 0x000fe200047c1670 */
[----:B------:R-:W-:Y:S02]  /*210c0*/  FMUL R2, R38, UR22 ;  /* 0x0000001626027c20 */ /* 0x000fe40008400000 */
[----:B------:R-:W3:Y:S01]  /*210d0*/  LDL.LU R38, [R1+0x438] ;  /* 0x0004380001267983 */ /* 0x000ee20000300800 */
[----:B------:R-:W-:Y:S01]  /*210e0*/  F2FP.SATFINITE.E4M3.F32.PACK_AB_MERGE_C R9, RZ, R4, RZ ;  /* 0x00000004ff09723e */ /* 0x000fe200048070ff */
        /* <DEDUP_REMOVED lines=14> */
[----:B------:R-:W4:Y:S02]  /*211d0*/  LDL.LU R34, [R1+0x448] ;  /* 0x0004480001227983 */ /* 0x000f240000300800 */
[----:B0-----:R-:W-:Y:S01]  /*211e0*/  F2FP.SATFINITE.E4M3.F32.PACK_AB_MERGE_C R7, RZ, R2, RZ ;  /* 0x00000002ff07723e */ /* 0x001fe200048070ff */
[----:B-----5:R-:W-:Y:S02]  /*211f0*/  FMUL R3, R33, UR22 ;  /* 0x0000001621037c20 */ /* 0x020fe40008400000 */
[----:B------:R-:W5:Y:S01]  /*21200*/  LDL.LU R33, [R1+0x44c] ;  /* 0x00044c0001217983 */ /* 0x000f620000300800 */
[----:B---3--:R-:W-:-:S03]  /*21210*/  FMUL R4, R31, UR22 ;  /* 0x000000161f047c20 */ /* 0x008fc60008400000 */
        /* <DEDUP_REMOVED lines=13> */
[----:B------:R-:W-:Y:S02]  /*212f0*/  F2FP.SATFINITE.E4M3.F32.PACK_AB_MERGE_C R5, RZ, R5, RZ ;  /* 0x00000005ff05723e */ /* 0x000fe400048070ff */
[----:B0-----:R-:W-:Y:S01]  /*21300*/  F2FP.SATFINITE.E4M3.F32.PACK_AB_MERGE_C R11, RZ, R4, RZ ;  /* 0x00000004ff0b723e */ /* 0x001fe200048070ff */
[----:B------:R-:W-:Y:S01]  /*21310*/  @!P6 STG.E.U8 desc[UR20][R26.64+0xe1], R7 ;  /* 0x0000e1071a00e986 */ /* 0x000fe2000c101114 */
[C---:B------:R-:W-:Y:S02]  /*21320*/  ISETP.LT.OR P6, PT, R0.reuse, 0xea, !P0 ;  /* 0x000000ea0000780c */ /* 0x040fe400047c1670 */
[----:B-1----:R-:W-:Y:S01]  /*21330*/  F2FP.SATFINITE.E4M3.F32.PACK_AB_MERGE_C R9, RZ, R3, RZ ;  /* 0x00000003ff09723e */ /* 0x002fe200048070ff */
[----:B------:R0:W-:Y:S01]  /*21340*/  @!P5 STG.E.U8 desc[UR20][R26.64+0xe0], R5 ;  /* 0x0000e0051a00d986 */ /* 0x0001e2000c101114 */
[----:B------:R-:W-:-:S03]  /*21350*/  ISETP.LT.OR P5, PT, R0, 0xe9, !P0 ;  /* 0x000000e90000780c */ /* 0x000fc600047a1670 */
[----:B------:R-:W-:Y:S01]  /*21360*/  @!P2 STG.E.U8 desc[UR20][R28.64+0xe9], R11 ;  /* 0x0000e90b1c00a986 */ /* 0x000fe2000c101114 */
[----:B------:R-:W-:Y:S01]  /*21370*/  ISETP.LT.OR P2, PT, R0, 0xf2, !P1 ;  /* 0x000000f20000780c */ /* 0x000fe20004f41670 */
[----:B------:R-:W-:Y:S02]  /*21380*/  FMUL R3, R40, UR22 ;  /* 0x0000001628037c20 */ /* 0x000fe40008400000 */
[----:B------:R1:W-:Y:S01]  /*21390*/  @!P3 STG.E.U8 desc[UR20][R28.64+0xe8], R9 ;  /* 0x0000e8091c00b986 */ /* 0x0003e2000c101114 */
[----:B------:R-:W-:Y:S02]  /*213a0*/  ISETP.LT.OR P3, PT, R0, 0xf1, !P1 ;  /* 0x000000f10000780c */ /* 0x000fe40004f61670 */
[----:B------:R-:W-:Y:S01]  /*213b0*/  F2FP.SATFINITE.E4M3.F32.PACK_AB_MERGE_C R13, RZ, R2, RZ ;  /* 0x00000002ff0d723e */ /* 0x000fe200048070ff */
[----:B------:R-:W-:Y:S01]  /*213c0*/  FMUL R2, R38, UR22 ;  /* 0x0000001626027c20 */ /* 0x000fe20008400000 */
[----:B------:R-:W-:Y:S01]  /*213d0*/  FMUL R4, R37, UR22 ;  /* 0x0000001625047c20 */ /* 0x000fe20008400000 */
[----:B------:R-:W-:-:S03]  /*213e0*/  F2FP.SATFINITE.E4M3.F32.PACK_AB_MERGE_C R3, RZ, R3, RZ ;  /* 0x00000003ff03723e */ /* 0x000fc600048070ff */
[----:B0-----:R-:W-:Y:S02]  /*213f0*/  F2FP.SATFINITE.E4M3.F32.PACK_AB_MERGE_C R5, RZ, R2, RZ ;  /* 0x00000002ff05723e */ /* 0x001fe400048070ff */
[----:B------:R-:W-:Y:S01]  /*21400*/  F2FP.SATFINITE.E4M3.F32.PACK_AB_MERGE_C R7, RZ, R4, RZ ;  /* 0x00000004ff07723e */ /* 0x000fe200048070ff */
[----:B------:R-:W-:Y:S01]  /*21410*/  @!P5 STG.E.U8 desc[UR20][R26.64+0xe8], R13 ;  /* 0x0000e80d1a00d986 */ /* 0x000fe2000c101114 */
[----:B------:R-:W-:-:S03]  /*21420*/  ISETP.LT.OR P5, PT, R0, 0xf1, !P0 ;  /* 0x000000f10000780c */ /* 0x000fc600047a1670 */
[----:B------:R-:W-:Y:S01]  /*21430*/  @!P6 STG.E.U8 desc[UR20][R26.64+0xe9], R3 ;  /* 0x0000e9031a00e986 */ /* 0x000fe2000c101114 */
[----:B------:R-:W-:-:S03]  /*21440*/  ISETP.LT.OR P6, PT, R0, 0xf2, !P0 ;  /* 0x000000f20000780c */ /* 0x000fc600047c1670 */
[----:B------:R0:W-:Y:S01]  /*21450*/  @!P2 STG.E.U8 desc[UR20][R28.64+0xf1], R7 ;  /* 0x0000f1071c00a986 */ /* 0x0001e2000c101114 */
[C---:B------:R-:W-:Y:S02]  /*21460*/  ISETP.LT.OR P2, PT, R0.reuse, 0xf9, !P1 ;  /* 0x000000f90000780c */ /* 0x040fe40004f41670 */
[C---:B------:R-:W-:Y:S01]  /*21470*/  ISETP.LT.OR P1, PT, R0.reuse, 0xfa, !P1 ;  /* 0x000000fa0000780c */ /* 0x040fe20004f21670 */
[----:B------:R3:W-:Y:S01]  /*21480*/  @!P3 STG.E.U8 desc[UR20][R28.64+0xf0], R5 ;  /* 0x0000f0051c00b986 */ /* 0x0007e2000c101114 */
[C---:B------:R-:W-:Y:S02]  /*21490*/  ISETP.LT.OR P3, PT, R0.reuse, 0xf9, !P0 ;  /* 0x000000f90000780c */ /* 0x040fe40004761670 */
[----:B------:R-:W-:Y:S01]  /*214a0*/  ISETP.LT.OR P0, PT, R0, 0xfa, !P0 ;  /* 0x000000fa0000780c */ /* 0x000fe20004701670 */
[----:B--2---:R-:W-:-:S05]  /*214b0*/  FMUL R2, R36, UR22 ;  /* 0x0000001624027c20 */ /* 0x004fca0008400000 */
[----:B-1----:R-:W-:-:S05]  /*214c0*/  F2FP.SATFINITE.E4M3.F32.PACK_AB_MERGE_C R9, RZ, R2, RZ ;  /* 0x00000002ff09723e */ /* 0x002fca00048070ff */
[----:B------:R1:W-:Y:S01]  /*214d0*/  @!P5 STG.E.U8 desc[UR20][R26.64+0xf0], R9 ;  /* 0x0000f0091a00d986 */ /* 0x0003e2000c101114 */
[----:B------:R-:W-:-:S05]  /*214e0*/  FMUL R0, R35, UR22 ;  /* 0x0000001623007c20 */ /* 0x000fca0008400000 */
[----:B0-----:R-:W-:Y:S01]  /*214f0*/  F2FP.SATFINITE.E4M3.F32.PACK_AB_MERGE_C R7, RZ, R0, RZ ;  /* 0x00000000ff07723e */ /* 0x001fe200048070ff */
[----:B----4-:R-:W-:Y:S01]  /*21500*/  FMUL R2, R34, UR22 ;  /* 0x0000001622027c20 */ /* 0x010fe20008400000 */
[----:B-----5:R-:W-:-:S04]  /*21510*/  FMUL R3, R33, UR22 ;  /* 0x0000001621037c20 */ /* 0x020fc80008400000 */
[----:B------:R-:W-:Y:S02]  /*21520*/  F2FP.SATFINITE.E4M3.F32.PACK_AB_MERGE_C R11, RZ, R2, RZ ;  /* 0x00000002ff0b723e */ /* 0x000fe400048070ff */
[----:B------:R-:W-:Y:S01]  /*21530*/  F2FP.SATFINITE.E4M3.F32.PACK_AB_MERGE_C R3, RZ, R3, RZ ;  /* 0x00000003ff03723e */ /* 0x000fe200048070ff */
[----:B------:R1:W-:Y:S01]  /*21540*/  @!P6 STG.E.U8 desc[UR20][R26.64+0xf1], R7 ;  /* 0x0000f1071a00e986 */ /* 0x0003e2000c101114 */
[----:B---3--:R-:W-:Y:S01]  /*21550*/  FMUL R4, R31, UR22 ;  /* 0x000000161f047c20 */ /* 0x008fe20008400000 */
[----:B------:R-:W-:-:S04]  /*21560*/  FMUL R5, R30, UR22 ;  /* 0x000000161e057c20 */ /* 0x000fc80008400000 */
[----:B------:R-:W-:Y:S02]  /*21570*/  F2FP.SATFINITE.E4M3.F32.PACK_AB_MERGE_C R13, RZ, R4, RZ ;  /* 0x00000004ff0d723e */ /* 0x000fe400048070ff */
[----:B------:R-:W-:Y:S01]  /*21580*/  F2FP.SATFINITE.E4M3.F32.PACK_AB_MERGE_C R5, RZ, R5, RZ ;  /* 0x00000005ff05723e */ /* 0x000fe200048070ff */
[----:B------:R1:W-:Y:S04]  /*21590*/  @!P2 STG.E.U8 desc[UR20][R28.64+0xf8], R11 ;  /* 0x0000f80b1c00a986 */ /* 0x0003e8000c101114 */
[----:B------:R1:W-:Y:S04]  /*215a0*/  @!P1 STG.E.U8 desc[UR20][R28.64+0xf9], R3 ;  /* 0x0000f9031c009986 */ /* 0x0003e8000c101114 */
[----:B------:R1:W-:Y:S04]  /*215b0*/  @!P3 STG.E.U8 desc[UR20][R26.64+0xf8], R13 ;  /* 0x0000f80d1a00b986 */ /* 0x0003e8000c101114 */
[----:B------:R1:W-:Y:S02]  /*215c0*/  @!P0 STG.E.U8 desc[UR20][R26.64+0xf9], R5 ;  /* 0x0000f9051a008986 */ /* 0x0003e4000c101114 */
.L_x_546:
[----:B------:R-:W-:Y:S05]  /*215d0*/  BSYNC B0 ;  /* 0x0000000000007941 */ /* 0x000fea0003800000 */
.L_x_32:
[----:B-12---:R-:W2:Y:S04]  /*215e0*/  LDL.LU R3, [R1+0x458] ;  /* 0x0004580001037983 */ /* 0x006ea80000300800 */
[----:B------:R-:W2:Y:S01]  /*215f0*/  LDL.LU R2, [R1+0x45c] ;  /* 0x00045c0001027983 */ /* 0x000ea20000300800 */
[----:B------:R-:W-:Y:S01]  /*21600*/  ULDC UR6, c[0x0][0xc] ;  /* 0x0000030000067ab9 */ /* 0x000fe20000000800 */
[----:B------:R-:W-:Y:S01]  /*21610*/  ULDC UR7, c[0x0][0x10] ;  /* 0x0000040000077ab9 */ /* 0x000fe20000000800 */
[----:B---34-:R-:W2:Y:S01]  /*21620*/  LDC R5, c[0x0][0x14] ;  /* 0x00000500ff057b82 */ /* 0x018ea20000000800 */
[----:B------:R-:W-:Y:S01]  /*21630*/  UIMAD.WIDE.U32 UR6, UR6, UR7, URZ ;  /* 0x00000007060672a5 */ /* 0x000fe2000f8e003f */
[----:B-----5:R-:W-:Y:S01]  /*21640*/  PRMT R0, RZ, 0x7610, R0 ;  /* 0x00007610ff007816 */ /* 0x020fe20000000000 */
[----:B------:R-:W-:-:S04]  /*21650*/  UMOV UR10, 0xffffffff ;  /* 0xffffffff000a7882 */ /* 0x000fc80000000000 */
[----:B--2---:R-:W-:-:S04]  /*21660*/  IMAD.WIDE.U32 R2, R5, UR6, R2 ;  /* 0x0000000605027c25 */ /* 0x004fc8000f8e0002 */
[----:B------:R-:W-:Y:S01]  /*21670*/  IMAD R5, R5, UR7, RZ ;  /* 0x0000000705057c24 */ /* 0x000fe2000f8e02ff */
[----:B------:R-:W-:Y:S01]  /*21680*/  ULDC.64 UR6, c[0x0][0x650] ;  /* 0x0001940000067ab9 */ /* 0x000fe20000000a00 */
[----:B------:R-:W-:Y:S01]  /*21690*/  IMAD.MOV.U32 R11, RZ, RZ, R2 ;  /* 0x000000ffff0b7224 */ /* 0x000fe200078e0002 */
[----:B------:R-:W-:Y:S01]  /*216a0*/  ISETP.GE.U32.AND P0, PT, R2, UR6, PT ;  /* 0x0000000602007c0c */ /* 0x000fe2000bf06070 */
[----:B------:R-:W-:Y:S02]  /*216b0*/  IMAD.IADD R13, R3, 0x1, R5 ;  /* 0x00000001030d7824 */ /* 0x000fe400078e0205 */
[----:B------:R-:W-:-:S03]  /*216c0*/  IMAD.MOV.U32 R2, RZ, RZ, -0x1 ;  /* 0xffffffffff027424 */ /* 0x000fc600078e00ff */
[----:B------:R1:W-:Y:S01]  /*216d0*/  STL [R1+0x458], R13 ;  /* 0x0004580d01007387 */ /* 0x0003e20000100800 */
[----:B------:R-:W-:-:S03]  /*216e0*/  ISETP.GE.U32.AND.EX P0, PT, R13, UR7, PT, P0 ;  /* 0x000000070d007c0c */ /* 0x000fc6000bf06100 */
[----:B------:R1:W-:Y:S04]  /*216f0*/  STL [R1+0x45c], R11 ;  /* 0x00045c0b01007387 */ /* 0x0003e80000100800 */
[----:B------:R1:W-:Y:S06]  /*21700*/  STL [R1+0x460], R2 ;  /* 0x0004600201007387 */ /* 0x0003ec0000100800 */
[----:B------:R-:W-:Y:S05]  /*21710*/  @P0 BRA `(.L_x_547) ;  /* 0x0000000400740947 */ /* 0x000fea0003800000 */
[----:B------:R-:W2:Y:S01]  /*21720*/  S2R R8, SR_CTAID.X ;  /* 0x0000000000087919 */ /* 0x000ea20000002500 */
[----:B------:R-:W-:Y:S01]  /*21730*/  ULDC.64 UR16, c[0x0][0x628] ;  /* 0x00018a0000107ab9 */ /* 0x000fe20000000a00 */
[----:B------:R-:W3:Y:S01]  /*21740*/  LDC R9, c[0x0][0x144] ;  /* 0x00005100ff097b82 */ /* 0x000ee20000000800 */
[----:B------:R-:W-:Y:S01]  /*21750*/  ULDC UR6, c[0x0][0x150] ;  /* 0x0000540000067ab9 */ /* 0x000fe20000000800 */
[----:B------:R-:W4:Y:S01]  /*21760*/  S2R R12, SR_CTAID.Y ;  /* 0x00000000000c7919 */ /* 0x000f220000002600 */
[----:B------:R-:W-:Y:S01]  /*21770*/  ISETP.NE.U32.AND P0, PT, RZ, UR16, PT ;  /* 0x00000010ff007c0c */ /* 0x000fe2000bf05070 */
[----:B------:R-:W-:Y:S01]  /*21780*/  ULDC UR18, c[0x0][0x630] ;  /* 0x00018c0000127ab9 */ /* 0x000fe20000000800 */
[----:B------:R-:W-:Y:S02]  /*21790*/  R2UR UR14, R11 ;  /* 0x000000000b0e72ca */ /* 0x000fe400000e0000 */
[----:B------:R-:W-:Y:S01]  /*217a0*/  ISETP.NE.AND.EX P0, PT, RZ, UR17, PT, P0 ;  /* 0x00000011ff007c0c */ /* 0x000fe2000bf05300 */
[----:B0-----:R-:W0:Y:S01]  /*217b0*/  LDC.64 R6, c[0x0][0x620] ;  /* 0x00018800ff067b82 */ /* 0x001e220000000a00 */
[----:B------:R-:W-:-:S02]  /*217c0*/  R2UR UR15, R13 ;  /* 0x000000000d0f72ca */ /* 0x000fc400000e0000 */
[----:B--2---:R-:W-:-:S05]  /*217d0*/  I2FP.F32.U32 R0, R8 ;  /* 0x0000000800007245 */ /* 0x004fca0000201000 */
[----:B------:R-:W-:-:S06]  /*217e0*/  FMUL R0, R0, UR6 ;  /* 0x0000000600007c20 */ /* 0x000fcc0008400000 */
[----:B------:R-:W2:Y:S01]  /*217f0*/  F2I.U32.TRUNC.NTZ R0, R0 ;  /* 0x0000000000007305 */ /* 0x000ea2000020f000 */
[----:B----4-:R-:W-:Y:S05]  /*21800*/  @!P0 BRA `(.L_x_548) ;  /* 0x0000000000308947 */ /* 0x010fea0003800000 */
        /* <DEDUP_REMOVED lines=12> */
.L_x_548:
[----:B------:R-:W-:Y:S01]  /*218d0*/  USHF.R.U64 UR10, UR14, UR18, UR15 ;  /* 0x000000120e0a7299 */ /* 0x000fe2000800120f */
[----:B------:R-:W4:Y:S01]  /*218e0*/  LDC.64 R22, c[0x0][0x640] ;  /* 0x00019000ff167b82 */ /* 0x000f220000000a00 */
[----:B------:R-:W-:Y:S01]  /*218f0*/  USHF.R.U32.HI UR6, URZ, UR18, UR15 ;  /* 0x000000123f067299 */ /* 0x000fe2000801160f */
[----:B--2---:R-:W-:Y:S02]  /*21900*/  IMAD.MOV R10, RZ, RZ, -R0 ;  /* 0x000000ffff0a7224 */ /* 0x004fe400078e0a00 */
[----:B-1----:R-:W-:Y:S01]  /*21910*/  IMAD.MOV.U32 R2, RZ, RZ, R11 ;  /* 0x000000ffff027224 */ /* 0x002fe200078e000b */
[----:B------:R-:W-:Y:S01]  /*21920*/  IADD3 R5, P0, RZ, -UR10, RZ ;  /* 0x8000000aff057c10 */ /* 0x000fe2000ff1e0ff */
[----:B---3--:R-:W-:Y:S02]  /*21930*/  IMAD R18, R9, R10, R8 ;  /* 0x0000000a09127224 */ /* 0x008fe400078e0208 */
[----:B------:R-:W1:Y:S02]  /*21940*/  LDC R4, c[0x0][0x618] ;  /* 0x00018600ff047b82 */ /* 0x000e640000000800 */
[----:B------:R-:W-:Y:S01]  /*21950*/  IMAD.X R3, RZ, RZ, ~UR6, P0 ;  /* 0x80000006ff037e24 */ /* 0x000fe200080e06ff */
[----:B------:R-:W-:-:S03]  /*21960*/  ULDC UR6, c[0x0][0x154] ;  /* 0x0000550000067ab9 */ /* 0x000fc60000000800 */
[-C--:B0-----:R-:W-:Y:S02]  /*21970*/  IMAD R0, R3, R6.reuse, RZ ;  /* 0x0000000603007224 */ /* 0x081fe400078e02ff */
[----:B------:R-:W0:Y:S01]  /*21980*/  LDC R14, c[0x0][0x608] ;  /* 0x00018200ff0e7b82 */ /* 0x000e220000000800 */
[----:B------:R-:W-:Y:S02]  /*21990*/  IMAD.MOV.U32 R3, RZ, RZ, R13 ;  /* 0x000000ffff037224 */ /* 0x000fe400078e000d */
[----:B------:R-:W-:-:S05]  /*219a0*/  IMAD.WIDE.U32 R2, R5, R6, R2 ;  /* 0x0000000605027225 */ /* 0x000fca00078e0002 */
[----:B------:R-:W2:Y:S01]  /*219b0*/  LDC R20, c[0x0][0x658] ;  /* 0x00019600ff147b82 */ /* 0x000ea20000000800 */
[----:B------:R-:W-:Y:S01]  /*219c0*/  IMAD R5, R5, R7, R0 ;  /* 0x0000000705057224 */ /* 0x000fe200078e0200 */
[----:B------:R-:W-:Y:S01]  /*219d0*/  I2FP.F32.U32 R0, R12 ;  /* 0x0000000c00007245 */ /* 0x000fe20000201000 */
[----:B------:R-:W-:Y:S01]  /*219e0*/  IMAD.MOV.U32 R7, RZ, RZ, 0x1 ;  /* 0x00000001ff077424 */ /* 0x000fe200078e00ff */
[----:B----4-:R-:W-:Y:S01]  /*219f0*/  ISETP.NE.U32.AND P0, PT, R22, RZ, PT ;  /* 0x000000ff1600720c */ /* 0x010fe20003f05070 */
[----:B------:R-:W-:Y:S02]  /*21a00*/  IMAD.IADD R3, R3, 0x1, R5 ;  /* 0x0000000103037824 */ /* 0x000fe400078e0205 */
[----:B------:R-:W-:Y:S01]  /*21a10*/  FMUL R0, R0, UR6 ;  /* 0x0000000600007c20 */ /* 0x000fe20008400000 */
[----:B------:R-:W3:Y:S01]  /*21a20*/  LDC R15, c[0x0][0x148] ;  /* 0x00005200ff0f7b82 */ /* 0x000ee20000000800 */
[----:B------:R-:W-:Y:S01]  /*21a30*/  ISETP.NE.AND.EX P0, PT, R23, RZ, PT, P0 ;  /* 0x000000ff1700720c */ /* 0x000fe20003f05300 */
[----:B------:R-:W-:Y:S01]  /*21a40*/  IMAD.MOV.U32 R5, RZ, RZ, -0x1 ;  /* 0xffffffffff057424 */ /* 0x000fe200078e00ff */
[-CC-:B-1----:R-:W-:Y:S01]  /*21a50*/  SHF.R.U64 R10, R2, R4.reuse, R3.reuse ;  /* 0x00000004020a7219 */ /* 0x182fe20000001203 */
[----:B------:R1:W4:Y:S01]  /*21a60*/  F2I.U32.TRUNC.NTZ R13, R0 ;  /* 0x00000000000d7305 */ /* 0x000322000020f000 */
[----:B------:R-:W-:-:S03]  /*21a70*/  SHF.R.U32.HI R3, RZ, R4, R3 ;  /* 0x00000004ff037219 */ /* 0x000fc60000011603 */
[----:B------:R-:W1:Y:S01]  /*21a80*/  LDC R16, c[0x0][0x600] ;  /* 0x00018000ff107b82 */ /* 0x000e620000000800 */
[-CC-:B0-----:R-:W-:Y:S02]  /*21a90*/  SHF.R.U64 R8, R10, R14.reuse, R3.reuse ;  /* 0x0000000e0a087219 */ /* 0x181fe40000001203 */
[----:B------:R-:W-:-:S05]  /*21aa0*/  SHF.R.U32.HI R3, RZ, R14, R3 ;  /* 0x0000000eff037219 */ /* 0x000fca0000011603 */
[----:B------:R-:W0:Y:S01]  /*21ab0*/  LDC R17, c[0x0][0x648] ;  /* 0x00019200ff117b82 */ /* 0x000e220000000800 */
[-CC-:B--2---:R-:W-:Y:S02]  /*21ac0*/  SHF.R.U64 R11, R8, R20.reuse, R3.reuse ;  /* 0x00000014080b7219 */ /* 0x184fe40000001203 */
[-C--:B------:R-:W-:Y:S02]  /*21ad0*/  SHF.L.U32 R5, R5, R20.reuse, RZ ;  /* 0x0000001405057219 */ /* 0x080fe400000006ff */
[-C--:B------:R-:W-:Y:S01]  /*21ae0*/  SHF.R.U32.HI R3, RZ, R20.reuse, R3 ;  /* 0x00000014ff037219 */ /* 0x080fe20000011603 */
[----:B------:R-:W-:Y:S01]  /*21af0*/  IMAD.MOV.U32 R2, RZ, RZ, R11 ;  /* 0x000000ffff027224 */ /* 0x000fe200078e000b */
[----:B------:R-:W-:Y:S01]  /*21b00*/  SHF.L.U32 R20, R7, R20, RZ ;  /* 0x0000001407147219 */ /* 0x000fe200000006ff */
[----:B------:R-:W2:Y:S01]  /*21b10*/  LDC R19, c[0x0][0x638] ;  /* 0x00018e00ff137b82 */ /* 0x000ea20000000800 */
[----:B------:R-:W-:-:S07]  /*21b20*/  LOP3.LUT R39, RZ, R5, RZ, 0x33, !PT ;  /* 0x00000005ff277212 */ /* 0x000fce00078e33ff */
[----:B------:R-:W0:Y:S01]  /*21b30*/  LDC R21, c[0x0][0x610] ;  /* 0x00018400ff157b82 */ /* 0x000e220000000800 */
[----:B----4-:R-:W-:Y:S05]  /*21b40*/  @!P0 BRA `(.L_x_549) ;  /* 0x0000000000288947 */ /* 0x010fea0003800000 */
[----:B-1----:R-:W1:Y:S02]  /*21b50*/  LDC R0, c[0x0][0x64c] ;  /* 0x00019300ff007b82 */ /* 0x002e640000000800 */
[----:B-1----:R-:W-:-:S05]  /*21b60*/  IADD3 R7, P0, R11, R0, RZ ;  /* 0x000000000b077210 */ /* 0x002fca0007f1e0ff */
        /* <DEDUP_REMOVED lines=8> */
.L_x_549:
[----:B01----:R-:W-:Y:S01]  /*21bf0*/  SHF.R.U64 R0, R2, R17, R3 ;  /* 0x0000001102007219 */ /* 0x003fe20000001203 */
[----:B------:R-:W-:Y:S01]  /*21c00*/  VIADD R3, R16, 0xffffffff ;  /* 0xffffffff10037836 */ /* 0x000fe20000000000 */
[----:B------:R-:W-:Y:S01]  /*21c10*/  LOP3.LUT R39, R8, R39, RZ, 0xc0, !PT ;  /* 0x0000002708277212 */ /* 0x000fe200078ec0ff */
[----:B------:R-:W-:Y:S02]  /*21c20*/  IMAD.MOV R13, RZ, RZ, -R13 ;  /* 0x000000ffff0d7224 */ /* 0x000fe400078e0a0d */
[----:B------:R-:W-:Y:S01]  /*21c30*/  IMAD.MOV R2, RZ, RZ, -R0 ;  /* 0x000000ffff027224 */ /* 0x000fe200078e0a00 */
[----:B------:R-:W-:Y:S01]  /*21c40*/  LOP3.LUT R3, R10, R3, RZ, 0xc0, !PT ;  /* 0x000000030a037212 */ /* 0x000fe200078ec0ff */
[----:B------:R-:W-:Y:S02]  /*21c50*/  IMAD R39, R20, R0, R39 ;  /* 0x0000000014277224 */ /* 0x000fe400078e0227 */
[----:B---3--:R-:W-:Y:S02]  /*21c60*/  @P4 IMAD R18, R15, R13, R12 ;  /* 0x0000000d0f124224 */ /* 0x008fe400078e020c */
[----:B--2---:R-:W-:-:S02]  /*21c70*/  IMAD R0, R2, R19, R11 ;  /* 0x0000001302007224 */ /* 0x004fc400078e020b */
[----:B------:R-:W-:Y:S02]  /*21c80*/  IMAD R39, R39, R21, R18 ;  /* 0x0000001527277224 */ /* 0x000fe400078e0212 */
[----:B------:R-:W-:Y:S02]  /*21c90*/  IMAD R2, R0, R16, R3 ;  /* 0x0000001000027224 */ /* 0x000fe400078e0203 */
[----:B------:R-:W-:-:S03]  /*21ca0*/  IMAD.MOV.U32 R4, RZ, RZ, 0x1 ;  /* 0x00000001ff047424 */ /* 0x000fc600078e00ff */
[----:B------:R-:W-:Y:S02]  /*21cb0*/  SEL R3, R2, R39, !P4 ;  /* 0x0000002702037207 */ /* 0x000fe40006000000 */
[----:B------:R-:W-:Y:S02]  /*21cc0*/  PRMT R0, R4, 0x7610, R0 ;  /* 0x0000761004007816 */ /* 0x000fe40000000000 */
[----:B------:R-:W-:Y:S01]  /*21cd0*/  SEL R39, R39, R2, !P4 ;  /* 0x0000000227277207 */ /* 0x000fe20006000000 */
[----:B------:R2:W-:Y:S06]  /*21ce0*/  STL [R1+0x460], R3 ;  /* 0x0004600301007387 */ /* 0x0005ec0000100800 */
.L_x_547:
[----:B------:R3:W-:Y:S01]  /*21cf0*/  STL [R1+0x464], R39 ;  /* 0x0004642701007387 */ /* 0x0007e20000100800 */
[----:B------:R-:W-:-:S13]  /*21d00*/  LOP3.LUT P0, RZ, R0, 0xff, RZ, 0xc0, !PT ;  /* 0x000000ff00ff7812 */ /* 0x000fda000780c0ff */
[----:B---3--:R-:W-:Y:S05]  /*21d10*/  @P0 BRA `(.L_x_550) ;  /* 0xfffffdf400200947 */ /* 0x008fea000383ffff */
[----:B------:R-:W-:Y:S05]  /*21d20*/  EXIT ;  /* 0x000000000000794d */ /* 0x000fea0003800000 */
.L_x_4:
[----:B------:R-:W2:Y:S01]  /*21d30*/  LDL R18, [R1+0x45c] ;  /* 0x00045c0001127983 */ /* 0x000ea20000100800 */
[----:B------:R-:W-:-:S03]  /*21d40*/  ULDC.64 UR4, c[0x0][0x650] ;  /* 0x0001940000047ab9 */ /* 0x000fc60000000a00 */
[----:B------:R-:W3:Y:S01]  /*21d50*/  LDL R19, [R1+0x458] ;  /* 0x0004580001137983 */ /* 0x000ee20000100800 */
[----:B------:R-:W-:Y:S01]  /*21d60*/  PRMT R0, RZ, 0x7610, R0 ;  /* 0x00007610ff007816 */ /* 0x000fe20000000000 */
[----:B------:R-:W-:Y:S02]  /*21d70*/  IMAD.MOV.U32 R5, RZ, RZ, -0x1 ;  /* 0xffffffffff057424 */ /* 0x000fe400078e00ff */
[----:B------:R-:W-:Y:S02]  /*21d80*/  IMAD.MOV.U32 R4, RZ, RZ, -0x1 ;  /* 0xffffffffff047424 */ /* 0x000fe400078e00ff */
[----:B------:R-:W-:Y:S01]  /*21d90*/  IMAD.MOV.U32 R10, RZ, RZ, -0x1 ;  /* 0xffffffffff0a7424 */ /* 0x000fe200078e00ff */
[----:B--2---:R-:W-:-:S04]  /*21da0*/  ISETP.GE.U32.AND P0, PT, R18, UR4, PT ;  /* 0x0000000412007c0c */ /* 0x004fc8000bf06070 */
[----:B---3--:R-:W-:-:S13]  /*21db0*/  ISETP.GE.U32.AND.EX P0, PT, R19, UR5, PT, P0 ;  /* 0x0000000513007c0c */ /* 0x008fda000bf06100 */
[----:B------:R-:W-:Y:S05]  /*21dc0*/  @P0 BRA `(.L_x_551) ;  /* 0x0000000400600947 */ /* 0x000fea0003800000 */
[----:B------:R-:W0:Y:S01]  /*21dd0*/  LDC.64 R12, c[0x0][0x628] ;  /* 0x00018a00ff0c7b82 */ /* 0x000e220000000a00 */
[----:B------:R-:W-:Y:S02]  /*21de0*/  IMAD.MOV.U32 R8, RZ, RZ, R18 ;  /* 0x000000ffff087224 */ /* 0x000fe400078e0012 */
[----:B------:R-:W-:-:S05]  /*21df0*/  IMAD.MOV.U32 R9, RZ, RZ, R19 ;  /* 0x000000ffff097224 */ /* 0x000fca00078e0013 */
[----:B------:R-:W1:Y:S08]  /*21e00*/  LDC R14, c[0x0][0x630] ;  /* 0x00018c00ff0e7b82 */ /* 0x000e700000000800 */
[----:B------:R-:W2:Y:S01]  /*21e10*/  LDC.64 R16, c[0x0][0x620] ;  /* 0x00018800ff107b82 */ /* 0x000ea20000000a00 */
[----:B0-----:R-:W-:-:S04]  /*21e20*/  ISETP.NE.U32.AND P0, PT, R12, RZ, PT ;  /* 0x000000ff0c00720c */ /* 0x001fc80003f05070 */
[----:B------:R-:W-:-:S13]  /*21e30*/  ISETP.NE.AND.EX P0, PT, R13, RZ, PT, P0 ;  /* 0x000000ff0d00720c */ /* 0x000fda0003f05300 */
[----:B-12---:R-:W-:Y:S05]  /*21e40*/  @!P0 BRA `(.L_x_552) ;  /* 0x0000000000288947 */ /* 0x006fea0003800000 */
[----:B------:R-:W0:Y:S02]  /*21e50*/  LDC R0, c[0x0][0x634] ;  /* 0x00018d00ff007b82 */ /* 0x000e240000000800 */
[----:B0-----:R-:W-:-:S05]  /*21e60*/  IADD3 R9, P0, R18, R0, RZ ;  /* 0x0000000012097210 */ /* 0x001fca0007f1e0ff */
        /* <DEDUP_REMOVED lines=8> */
.L_x_552:
[-CC-:B------:R-:W-:Y:S01]  /*21ef0*/  SHF.R.U64 R10, R8, R14.reuse, R9.reuse ;  /* 0x0000000e080a7219 */ /* 0x180fe20000001209 */
[----:B------:R-:W0:Y:S01]  /*21f00*/  LDC R6, c[0x0][0x618] ;  /* 0x00018600ff067b82 */ /* 0x000e220000000800 */
[----:B------:R-:W-:Y:S01]  /*21f10*/  SHF.R.U32.HI R0, RZ, R14, R9 ;  /* 0x0000000eff007219 */ /* 0x000fe20000011609 */
[----:B------:R-:W-:Y:S01]  /*21f20*/  ULDC UR4, c[0x0][0x150] ;  /* 0x0000540000047ab9 */ /* 0x000fe20000000800 */
[----:B------:R-:W-:Y:S01]  /*21f30*/  IADD3 R3, P0, RZ, -R10, RZ ;  /* 0x8000000aff037210 */ /* 0x000fe20007f1e0ff */
[----:B------:R-:W-:Y:S01]  /*21f40*/  IMAD.MOV.U32 R4, RZ, RZ, R18 ;  /* 0x000000ffff047224 */ /* 0x000fe200078e0012 */
[----:B------:R-:W-:Y:S01]  /*21f50*/  I2FP.F32.U32 R8, R2 ;  /* 0x0000000200087245 */ /* 0x000fe20000201000 */
[----:B------:R-:W-:Y:S02]  /*21f60*/  IMAD.MOV.U32 R5, RZ, RZ, R19 ;  /* 0x000000ffff057224 */ /* 0x000fe400078e0013 */
[----:B------:R-:W1:Y:S01]  /*21f70*/  LDC.64 R20, c[0x0][0x640] ;  /* 0x00019000ff147b82 */ /* 0x000e620000000a00 */
[----:B------:R-:W-:-:S02]  /*21f80*/  IMAD.X R7, RZ, RZ, ~R0, P0 ;  /* 0x000000ffff077224 */ /* 0x000fc400000e0e00 */
[----:B------:R-:W-:Y:S01]  /*21f90*/  FMUL R9, R8, UR4 ;  /* 0x0000000408097c20 */ /* 0x000fe20008400000 */
[----:B------:R-:W-:Y:S01]  /*21fa0*/  IMAD.WIDE.U32 R4, R3, R16, R4 ;  /* 0x0000001003047225 */ /* 0x000fe200078e0004 */
[----:B------:R-:W-:-:S03]  /*21fb0*/  ULDC UR4, c[0x0][0x154] ;  /* 0x0000550000047ab9 */ /* 0x000fc60000000800 */
[----:B------:R-:W-:Y:S01]  /*21fc0*/  IMAD R0, R7, R16, RZ ;  /* 0x0000001007007224 */ /* 0x000fe200078e02ff */
[----:B------:R-:W2:Y:S01]  /*21fd0*/  LDC R13, c[0x0][0x144] ;  /* 0x00005100ff0d7b82 */ /* 0x000ea20000000800 */
[----:B------:R-:W3:Y:S02]  /*21fe0*/  F2I.U32.TRUNC.NTZ R9, R9 ;  /* 0x0000000900097305 */ /* 0x000ee4000020f000 */
[----:B------:R-:W-:-:S04]  /*21ff0*/  IMAD R3, R3, R17, R0 ;  /* 0x0000001103037224 */ /* 0x000fc800078e0200 */
[----:B------:R-:W-:Y:S01]  /*22000*/  IMAD.IADD R3, R5, 0x1, R3 ;  /* 0x0000000105037824 */ /* 0x000fe200078e0203 */
[----:B------:R-:W4:Y:S04]  /*22010*/  LDC R12, c[0x0][0x608] ;  /* 0x00018200ff0c7b82 */ /* 0x000f280000000800 */
[-C--:B0-----:R-:W-:Y:S02]  /*22020*/  SHF.R.U64 R8, R4, R6.reuse, R3 ;  /* 0x0000000604087219 */ /* 0x081fe40000001203 */
[----:B------:R-:W-:Y:S02]  /*22030*/  I2FP.F32.U32 R4, R11 ;  /* 0x0000000b00047245 */ /* 0x000fe40000201000 */
[----:B------:R-:W0:Y:S01]  /*22040*/  LDC R7, c[0x0][0x658] ;  /* 0x00019600ff077b82 */ /* 0x000e220000000800 */
[----:B-1----:R-:W-:Y:S01]  /*22050*/  ISETP.NE.U32.AND P0, PT, R20, RZ, PT ;  /* 0x000000ff1400720c */ /* 0x002fe20003f05070 */
[----:B---3--:R-:W-:Y:S01]  /*22060*/  IMAD.MOV R0, RZ, RZ, -R9 ;  /* 0x000000ffff007224 */ /* 0x008fe200078e0a09 */
[----:B------:R-:W-:Y:S01]  /*22070*/  SHF.R.U32.HI R3, RZ, R6, R3 ;  /* 0x00000006ff037219 */ /* 0x000fe20000011603 */
[----:B------:R-:W-:Y:S01]  /*22080*/  FMUL R4, R4, UR4 ;  /* 0x0000000404047c20 */ /* 0x000fe20008400000 */
[----:B------:R-:W-:Y:S01]  /*22090*/  ISETP.NE.AND.EX P0, PT, R21, RZ, PT, P0 ;  /* 0x000000ff1500720c */ /* 0x000fe20003f05300 */
[----:B------:R-:W-:-:S02]  /*220a0*/  IMAD.MOV.U32 R6, RZ, RZ, -0x1 ;  /* 0xffffffffff067424 */ /* 0x000fc400078e00ff */
[----:B------:R-:W1:Y:S01]  /*220b0*/  LDC R14, c[0x0][0x148] ;  /* 0x00005200ff0e7b82 */ /* 0x000e620000000800 */
[----:B--2---:R-:W-:Y:S02]  /*220c0*/  IMAD R18, R13, R0, R2 ;  /* 0x000000000d127224 */ /* 0x004fe400078e0202 */
[----:B------:R-:W-:-:S05]  /*220d0*/  IMAD.MOV.U32 R2, RZ, RZ, 0x1 ;  /* 0x00000001ff027424 */ /* 0x000fca00078e00ff */
[----:B------:R-:W2:Y:S01]  /*220e0*/  LDC R16, c[0x0][0x600] ;  /* 0x00018000ff107b82 */ /* 0x000ea20000000800 */
[-CC-:B----4-:R-:W-:Y:S02]  /*220f0*/  SHF.R.U64 R13, R8, R12.reuse, R3.reuse ;  /* 0x0000000c080d7219 */ /* 0x190fe40000001203 */
[----:B------:R-:W-:Y:S02]  /*22100*/  SHF.R.U32.HI R0, RZ, R12, R3 ;  /* 0x0000000cff007219 */ /* 0x000fe40000011603 */
[----:B------:R3:W4:Y:S03]  /*22110*/  F2I.U32.TRUNC.NTZ R12, R4 ;  /* 0x00000004000c7305 */ /* 0x000726000020f000 */
[----:B------:R-:W1:Y:S01]  /*22120*/  LDC R17, c[0x0][0x648] ;  /* 0x00019200ff117b82 */ /* 0x000e620000000800 */
[-C--:B0-----:R-:W-:Y:S02]  /*22130*/  SHF.R.U64 R15, R13, R7.reuse, R0 ;  /* 0x000000070d0f7219 */ /* 0x081fe40000001200 */
[----:B------:R-:W-:-:S02]  /*22140*/  SHF.L.U32 R6, R6, R7, RZ ;  /* 0x0000000706067219 */ /* 0x000fc400000006ff */
[-C--:B------:R-:W-:Y:S01]  /*22150*/  SHF.L.U32 R22, R2, R7.reuse, RZ ;  /* 0x0000000702167219 */ /* 0x080fe200000006ff */
[----:B------:R-:W-:Y:S01]  /*22160*/  IMAD.MOV.U32 R2, RZ, RZ, R15 ;  /* 0x000000ffff027224 */ /* 0x000fe200078e000f */
[----:B------:R-:W-:Y:S01]  /*22170*/  SHF.R.U32.HI R3, RZ, R7, R0 ;  /* 0x00000007ff037219 */ /* 0x000fe20000011600 */
[----:B------:R-:W0:Y:S01]  /*22180*/  LDC R19, c[0x0][0x638] ;  /* 0x00018e00ff137b82 */ /* 0x000e220000000800 */
[----:B------:R-:W-:-:S07]  /*22190*/  LOP3.LUT R24, RZ, R6, RZ, 0x33, !PT ;  /* 0x00000006ff187212 */ /* 0x000fce00078e33ff */
        /* <DEDUP_REMOVED lines=12> */
.L_x_553:
[----:B-1----:R-:W-:Y:S01]  /*22260*/  SHF.R.U64 R3, R2, R17, R3 ;  /* 0x0000001102037219 */ /* 0x002fe20000001203 */
[----:B--2---:R-:W-:Y:S01]  /*22270*/  VIADD R7, R16, 0xffffffff ;  /* 0xffffffff10077836 */ /* 0x004fe20000000000 */
[----:B------:R-:W-:Y:S01]  /*22280*/  LOP3.LUT R0, R13, R24, RZ, 0xc0, !PT ;  /* 0x000000180d007212 */ /* 0x000fe200078ec0ff */
[----:B------:R-:W-:Y:S02]  /*22290*/  IMAD.MOV R12, RZ, RZ, -R12 ;  /* 0x000000ffff0c7224 */ /* 0x000fe400078e0a0c */
[----:B------:R-:W-:Y:S02]  /*222a0*/  IMAD.MOV R2, RZ, RZ, -R3 ;  /* 0x000000ffff027224 */ /* 0x000fe400078e0a03 */
[----:B------:R-:W-:Y:S01]  /*222b0*/  IMAD R5, R22, R3, R0 ;  /* 0x0000000316057224 */ /* 0x000fe200078e0200 */
[----:B------:R-:W-:Y:S01]  /*222c0*/  LOP3.LUT R3, R8, R7, RZ, 0xc0, !PT ;  /* 0x0000000708037212 */ /* 0x000fe200078ec0ff */
[----:B------:R-:W-:Y:S02]  /*222d0*/  @P4 IMAD R18, R14, R12, R11 ;  /* 0x0000000c0e124224 */ /* 0x000fe400078e020b */
[----:B0-----:R-:W-:-:S02]  /*222e0*/  IMAD R0, R2, R19, R15 ;  /* 0x0000001302007224 */ /* 0x001fc400078e020f */
[----:B------:R-:W-:Y:S02]  /*222f0*/  IMAD.MOV.U32 R4, RZ, RZ, 0x1 ;  /* 0x00000001ff047424 */ /* 0x000fe400078e00ff */
[----:B------:R-:W-:Y:S02]  /*22300*/  IMAD R5, R5, R23, R18 ;  /* 0x0000001705057224 */ /* 0x000fe400078e0212 */
[----:B------:R-:W-:Y:S01]  /*22310*/  IMAD R2, R0, R16, R3 ;  /* 0x0000001000027224 */ /* 0x000fe200078e0203 */
[----:B------:R-:W-:-:S04]  /*22320*/  PRMT R0, R4, 0x7610, R0 ;  /* 0x0000761004007816 */ /* 0x000fc80000000000 */
[----:B------:R-:W-:Y:S02]  /*22330*/  SEL R4, R2, R5, !P4 ;  /* 0x0000000502047207 */ /* 0x000fe40006000000 */
[----:B------:R-:W-:-:S07]  /*22340*/  SEL R5, R5, R2, !P4 ;  /* 0x0000000205057207 */ /* 0x000fce0006000000 */
.L_x_551:
[----:B------:R-:W-:-:S08]  /*22350*/  NOP ;  /* 0x0000000000007918 */ /* 0x000fd00000000000 */
[----:B------:R-:W0:-:S00]  /*22360*/  USETMAXREG.DEALLOC.CTAPOOL 0x18 ;  /* 0x00000018000079c8 */ /* 0x000e0000080e0500 */
[----:B------:R-:W-:-:S13]  /*22370*/  ISETP.NE.AND P0, PT, RZ, UR8, PT ;  /* 0x00000008ff007c0c */ /* 0x000fda000bf05270 */
[----:B------:R-:W-:Y:S05]  /*22380*/  @P0 EXIT ;  /* 0x000000000000094d */ /* 0x000fea0003800000 */
[----:B0-----:R-:W-:Y:S01]  /*22390*/  LOP3.LUT P0, RZ, R0, 0xff, RZ, 0xc0, !PT ;  /* 0x000000ff00ff7812 */ /* 0x001fe2000780c0ff */
[----:B------:R-:W-:Y:S02]  /*223a0*/  IMAD.MOV.U32 R6, RZ, RZ, 0x1 ;  /* 0x00000001ff067424 */ /* 0x000fe400078e00ff */
[----:B------:R-:W-:-:S10]  /*223b0*/  IMAD.MOV.U32 R7, RZ, RZ, RZ ;  /* 0x000000ffff077224 */ /* 0x000fd400078e00ff */
[----:B------:R-:W-:Y:S05]  /*223c0*/  @!P0 BRA `(.L_x_554) ;  /* 0x0000000c00448947 */ /* 0x000fea0003800000 */
[----:B------:R-:W0:Y:S01]  /*223d0*/  LDC R0, c[0x0][0x28c] ;  /* 0x0000a300ff007b82 */ /* 0x000e220000000800 */
[----:B------:R-:W1:Y:S01]  /*223e0*/  S2R R2, SR_TID.X ;  /* 0x0000000000027919 */ /* 0x000e620000002100 */
[----:B------:R-:W-:Y:S01]  /*223f0*/  ULDC UR5, c[0x0][0x658] ;  /* 0x0001960000057ab9 */ /* 0x000fe20000000800 */
[----:B------:R-:W-:Y:S01]  /*22400*/  UMOV UR7, 0xffffffff ;  /* 0xffffffff00077882 */ /* 0x000fe20000000000 */
[----:B------:R-:W-:Y:S01]  /*22410*/  ULDC UR6, c[0x0][0xc] ;  /* 0x0000030000067ab9 */ /* 0x000fe20000000800 */
[----:B------:R-:W-:Y:S01]  /*22420*/  USHF.L.U32 UR8, UR7, UR5, URZ ;  /* 0x0000000507087299 */ /* 0x000fe2000800063f */
[----:B------:R-:W-:Y:S01]  /*22430*/  BSSY B0, `(.L_x_554) ;  /* 0x00000ca000007945 */ /* 0x000fe20003800000 */
[----:B------:R-:W-:Y:S01]  /*22440*/  UMOV UR9, 0x1 ;  /* 0x0000000100097882 */ /* 0x000fe20000000000 */
[----:B------:R-:W-:Y:S01]  /*22450*/  ULDC UR7, c[0x0][0x10] ;  /* 0x0000040000077ab9 */ /* 0x000fe20000000800 */
[----:B------:R-:W-:Y:S01]  /*22460*/  USHF.L.U32 UR18, UR9, UR5, URZ ;  /* 0x0000000509127299 */ /* 0x000fe2000800063f */
[----:B------:R-:W-:Y:S01]  /*22470*/  IMAD.MOV.U32 R9, RZ, RZ, 0x1 ;  /* 0x00000001ff097424 */ /* 0x000fe200078e00ff */
[----:B------:R-:W-:Y:S01]  /*22480*/  UIMAD.WIDE.U32 UR6, UR6, UR7, URZ ;  /* 0x00000007060672a5 */ /* 0x000fe2000f8e003f */
[----:B------:R-:W-:Y:S01]  /*22490*/  IMAD.MOV.U32 R6, RZ, RZ, 0x1 ;  /* 0x00000001ff067424 */ /* 0x000fe200078e00ff */
[----:B------:R-:W-:Y:S01]  /*224a0*/  ULDC UR5, c[0x0][0x14] ;  /* 0x0000050000057ab9 */ /* 0x000fe20000000800 */
[----:B------:R-:W-:Y:S01]  /*224b0*/  IMAD.MOV.U32 R7, RZ, RZ, RZ ;  /* 0x000000ffff077224 */ /* 0x000fe200078e00ff */
[----:B------:R-:W-:-:S02]  /*224c0*/  UIMAD.WIDE.U32 UR20, UR6, UR5, URZ ;  /* 0x00000005061472a5 */ /* 0x000fc4000f8e003f */
[----:B------:R-:W-:Y:S01]  /*224d0*/  UIMAD UR16, UR7, UR5, URZ ;  /* 0x00000005071072a4 */ /* 0x000fe2000f8e023f */
[----:B------:R-:W-:Y:S01]  /*224e0*/  ULDC UR4, c[0x0][0x600] ;  /* 0x0001800000047ab9 */ /* 0x000fe20000000800 */
[----:B------:R-:W-:Y:S02]  /*224f0*/  ULOP3.LUT UR24, UR13, 0x2, URZ, 0xfc, !UPT ;  /* 0x000000020d187892 */ /* 0x000fe4000f8efc3f */
[----:B------:R-:W-:Y:S01]  /*22500*/  UIADD3 UR4, UR4, -0x1, URZ ;  /* 0xffffffff04047890 */ /* 0x000fe2000fffe03f */
[----:B0-----:R-:W-:Y:S01]  /*22510*/  VIADD R0, R0, 0x1f ;  /* 0x0000001f00007836 */ /* 0x001fe20000000000 */
[----:B------:R-:W-:Y:S02]  /*22520*/  ULOP3.LUT UR17, URZ, UR8, URZ, 0x33, !UPT ;  /* 0x000000083f117292 */ /* 0x000fe4000f8e333f */
[----:B------:R-:W-:Y:S02]  /*22530*/  UIADD3 UR16, UR21, UR16, URZ ;  /* 0x0000001015107290 */ /* 0x000fe4000fffe03f */
[----:B------:R-:W-:Y:S01]  /*22540*/  SHF.R.S32.HI R3, RZ, 0x1f, R0 ;  /* 0x0000001fff037819 */ /* 0x000fe20000011400 */
[----:B------:R-:W-:-:S03]  /*22550*/  ULDC.64 UR22, c[0x0][0x198] ;  /* 0x0000660000167ab9 */ /* 0x000fc60000000a00 */
[----:B------:R-:W-:Y:S02]  /*22560*/  LEA.HI R0, R3, R0, RZ, 0x5 ;  /* 0x0000000003007211 */ /* 0x000fe400078f28ff */
[C---:B-1----:R-:W-:Y:S02]  /*22570*/  LOP3.LUT P2, RZ, R2.reuse, 0x7f, RZ, 0xc0, !PT ;  /* 0x0000007f02ff7812 */ /* 0x042fe4000784c0ff */
[----:B------:R-:W-:Y:S02]  /*22580*/  SHF.R.S32.HI R0, RZ, 0x5, R0 ;  /* 0x00000005ff007819 */ /* 0x000fe40000011400 */
[----:B------:R-:W-:-:S03]  /*22590*/  LOP3.LUT P0, RZ, R2, 0x1f, RZ, 0xc0, !PT ;  /* 0x0000001f02ff7812 */ /* 0x000fc6000780c0ff */
[----:B------:R-:W-:Y:S01]  /*225a0*/  VIADD R14, R0, 0x1 ;  /* 0x00000001000e7836 */ /* 0x000fe20000000000 */
[----:B------:R-:W-:-:S13]  /*225b0*/  PLOP3.LUT P0, PT, P0, P2, PT, 0x8a, 0x0 ;  /* 0x000000000000781c */ /* 0x000fda0000705172 */
.L_x_566:
[----:B------:R-:W-:-:S03]  /*225c0*/  UMOV UR5, 0xffffffff ;  /* 0xffffffff00057882 */ /* 0x000fc60000000000 */
[----:B------:R-:W-:Y:S05]  /*225d0*/  BRA.DIV UR5, `(.L_x_555) ;  /* 0x0000001605247947 */ /* 0x000fea000b800000 */
[----:B------:R-:W-:-:S13]  /*225e0*/  ELECT P1, URZ, PT ;  /* 0x00000000003f782f */ /* 0x000fda0003820000 */
.L_x_587:
[----:B------:R-:W0:Y:S01]  /*225f0*/  LDC R2, c[0x0][0x28c] ;  /* 0x0000a300ff027b82 */ /* 0x000e220000000800 */
[----:B------:R-:W-:Y:S01]  /*22600*/  BSSY B1, `(.L_x_556) ;  /* 0x0000035000017945 */ /* 0x000fe20003800000 */
[----:B0-----:R-:W-:-:S13]  /*22610*/  ISETP.LT.OR P1, PT, R2, 0x1, !P1 ;  /* 0x000000010200780c */ /* 0x001fda0004f21670 */
[----:B------:R-:W-:Y:S05]  /*22620*/  @P1 BRA `(.L_x_557) ;  /* 0x0000000000c81947 */ /* 0x000fea0003800000 */
[----:B------:R-:W-:Y:S02]  /*22630*/  IMAD.SHL.U32 R4, R4, 0x100, RZ ;  /* 0x0000010004047824 */ /* 0x000fe400078e00ff */
[----:B------:R-:W-:Y:S02]  /*22640*/  IMAD.SHL.U32 R5, R5, 0x100, RZ ;  /* 0x0000010005057824 */ /* 0x000fe400078e00ff */
[----:B------:R-:W-:Y:S02]  /*22650*/  IMAD.MOV.U32 R13, RZ, RZ, RZ ;  /* 0x000000ffff0d7224 */ /* 0x000fe400078e00ff */
[----:B------:R-:W-:Y:S02]  /*22660*/  IMAD.MOV.U32 R3, RZ, RZ, R14 ;  /* 0x000000ffff037224 */ /* 0x000fe400078e000e */
[----:B------:R-:W-:Y:S02]  /*22670*/  IMAD.MOV.U32 R2, RZ, RZ, R6 ;  /* 0x000000ffff027224 */ /* 0x000fe400078e0006 */
[----:B------:R-:W-:-:S07]  /*22680*/  IMAD.MOV.U32 R8, RZ, RZ, R7 ;  /* 0x000000ffff087224 */ /* 0x000fce00078e0007 */
.L_x_561:
[----:B------:R-:W0:Y:S01]  /*22690*/  S2R R12, SR_CgaCtaId ;  /* 0x00000000000c7919 */ /* 0x000e220000008800 */
[----:B------:R-:W-:-:S04]  /*226a0*/  MOV R11, 0x400 ;  /* 0x00000400000b7802 */ /* 0x000fc80000000f00 */
[----:B0-----:R-:W-:Y:S02]  /*226b0*/  LEA R15, R12, R11, 0x18 ;  /* 0x0000000b0c0f7211 */ /* 0x001fe400078ec0ff */
[----:B------:R-:W-:Y:S01]  /*226c0*/  SHF.L.U32 R11, R2, 0x1f, RZ ;  /* 0x0000001f020b7819 */ /* 0x000fe200000006ff */
[----:B------:R-:W0:Y:S02]  /*226d0*/  @!P2 LDC R12, c[0x0][0x500] ;  /* 0x00014000ff0cab82 */ /* 0x000e240000000800 */
[----:B------:R-:W-:-:S04]  /*226e0*/  IMAD R16, R8, 0x8, R15 ;  /* 0x0000000808107824 */ /* 0x000fc800078e020f */
[----:B------:R-:W1:Y:S02]  /*226f0*/  SYNCS.PHASECHK.TRANS64.TRYWAIT P1, [R16+URZ+0x70], R11 ;  /* 0x0000700b100075a7 */ /* 0x000e64000802017f */
[----:B-1----:R-:W-:Y:S05]  /*22700*/  @!P1 BRA `(.L_x_558) ;  /* 0x0000001000f89947 */ /* 0x002fea0003800000 */
.L_x_588:
[----:B------:R-:W-:Y:S01]  /*22710*/  UPRMT UR5, UR24, 0x9910, URZ ;  /* 0x0000991018057896 */ /* 0x000fe2000800003f */
[----:B0-----:R0:W-:Y:S03]  /*22720*/  @!P2 SYNCS.ARRIVE.TRANS64 RZ, [R16+URZ], R12 ;  /* 0x0000000c10ffa9a7 */ /* 0x0011e6000800003f */
[----:B------:R-:W-:-:S06]  /*22730*/  UISETP.NE.AND UP0, UPT, UR5, 0x2, UPT ;  /* 0x000000020500788c */ /* 0x000fcc000bf05270 */
[----:B------:R-:W-:-:S13]  /*22740*/  PLOP3.LUT P1, PT, PT, PT, UP0, 0x80, 0x0 ;  /* 0x000000000000781c */ /* 0x000fda0003f2f008 */
[----:B0-----:R-:W-:Y:S05]  /*22750*/  @P1 BRA `(.L_x_559) ;  /* 0x0000000000041947 */ /* 0x001fea0003800000 */
[----:B------:R-:W-:Y:S01]  /*22760*/  BPT.TRAP 0x1 ;  /* 0x000000040000795c */ /* 0x000fe20000300000 */
.L_x_559:
[----:B------:R-:W-:Y:S05]  /*22770*/  @P0 BRA `(.L_x_560) ;  /* 0x0000000000040947 */ /* 0x000fea0003800000 */
[----:B------:R-:W-:Y:S01]  /*22780*/  BPT.TRAP 0x1 ;  /* 0x000000040000795c */ /* 0x000fe20000300000 */
.L_x_560:
[----:B------:R-:W-:Y:S01]  /*22790*/  IMAD R15, R8, 0x2000, R15 ;  /* 0x00002000080f7824 */ /* 0x000fe200078e020f */
[----:B------:R-:W-:Y:S01]  /*227a0*/  R2UR UR9, R16 ;  /* 0x00000000100972ca */ /* 0x000fe200000e0000 */
[----:B------:R-:W-:Y:S01]  /*227b0*/  VIADD R3, R3, 0xffffffff ;  /* 0xffffffff03037836 */ /* 0x000fe20000000000 */
[----:B------:R-:W-:Y:S01]  /*227c0*/  UIADD3 UR6, UP0, UR22, 0xf0, URZ ;  /* 0x000000f016067890 */ /* 0x000fe2000ff1e03f */
[----:B------:R-:W-:Y:S01]  /*227d0*/  R2UR UR11, R5 ;  /* 0x00000000050b72ca */ /* 0x000fe200000e0000 */
[----:B------:R-:W-:Y:S01]  /*227e0*/  UIADD3 UR26, UP1, UR22, 0x1f0, URZ ;  /* 0x000001f0161a7890 */ /* 0x000fe2000ff3e03f */
[----:B------:R-:W-:Y:S01]  /*227f0*/  R2UR UR5, R15 ;  /* 0x000000000f0572ca */ /* 0x000fe200000e0000 */
[----:B------:R-:W-:Y:S01]  /*22800*/  UIADD3.X UR7, URZ, UR23, URZ, UP0, !UPT ;  /* 0x000000173f077290 */ /* 0x000fe200087fe43f */
[----:B------:R-:W-:Y:S01]  /*22810*/  R2UR UR10, R13 ;  /* 0x000000000d0a72ca */ /* 0x000fe200000e0000 */
[----:B------:R-:W-:Y:S01]  /*22820*/  VIADD R8, R8, 0x1 ;  /* 0x0000000108087836 */ /* 0x000fe20000000000 */
[----:B------:R-:W-:Y:S01]  /*22830*/  R2UR UR12, R10 ;  /* 0x000000000a0c72ca */ /* 0x000fe200000e0000 */
[----:B------:R-:W-:Y:S01]  /*22840*/  UIADD3.X UR27, URZ, UR23, URZ, UP1, !UPT ;  /* 0x000000173f1b7290 */ /* 0x000fe20008ffe43f */
[----:B------:R-:W-:Y:S01]  /*22850*/  R2UR UR19, R4 ;  /* 0x00000000041372ca */ /* 0x000fe200000e0000 */
[----:B------:R-:W-:Y:S01]  /*22860*/  UMOV UR14, 0x0 ;  /* 0x00000000000e7882 */ /* 0x000fe20000000000 */
[----:B------:R-:W-:Y:S01]  /*22870*/  ISETP.GT.AND P3, PT, R3, 0x1, PT ;  /* 0x000000010300780c */ /* 0x000fe20003f64270 */
[----:B------:R-:W-:Y:S01]  /*22880*/  UMOV UR15, 0x10000000 ;  /* 0x10000000000f7882 */ /* 0x000fe20000000000 */
[----:B------:R-:W-:Y:S01]  /*22890*/  ISETP.NE.AND P1, PT, R8, 0xe, PT ;  /* 0x0000000e0800780c */ /* 0x000fe20003f25270 */
[----:B------:R-:W-:-:S02]  /*228a0*/  VIADD R13, R13, 0x20 ;  /* 0x000000200d0d7836 */ /* 0x000fc40000000000 */
[----:B------:R-:W-:Y:S01]  /*228b0*/  UIADD3 UR8, UR5, 0x200, URZ ;  /* 0x0000020005087890 */ /* 0x000fe2000fffe03f */
[----:B-1----:R-:W-:Y:S01]  /*228c0*/  SEL R11, RZ, 0x1, P1 ;  /* 0x00000001ff0b7807 */ /* 0x002fe20000800000 */
[----:B------:R-:W-:Y:S01]  /*228d0*/  UIADD3 UR5, UR5, 0x1c200, URZ ;  /* 0x0001c20005057890 */ /* 0x000fe2000fffe03f */
[----:B------:R-:W-:Y:S02]  /*228e0*/  SEL R8, R8, RZ, P1 ;  /* 0x000000ff08087207 */ /* 0x000fe40000800000 */
[----:B------:R-:W-:-:S04]  /*228f0*/  LOP3.LUT R2, R2, R11, RZ, 0x3c, !PT ;  /* 0x0000000b02027212 */ /* 0x000fc800078e3cff */
[----:B------:R0:W-:Y:S02]  /*22900*/  UTMALDG.3D [UR8], [UR6], desc[UR14] ;  /* 0x00000e08060075b4 */ /* 0x0001e40008011000 */
[----:B0-----:R-:W-:Y:S01]  /*22910*/  UMOV UR8, UR5 ;  /* 0x0000000500087c82 */ /* 0x001fe20008000000 */
[----:B------:R-:W-:Y:S02]  /*22920*/  UMOV UR11, UR19 ;  /* 0x00000013000b7c82 */ /* 0x000fe40008000000 */
[----:B------:R0:W-:Y:S02]  /*22930*/  UTMALDG.3D [UR8], [UR26], desc[UR14] ;  /* 0x00000e081a0075b4 */ /* 0x0001e40008011000 */
[----:B0-----:R-:W-:Y:S05]  /*22940*/  @P3 BRA `(.L_x_561) ;  /* 0xfffffffc00503947 */ /* 0x001fea000383ffff */
.L_x_557:
[----:B------:R-:W-:Y:S05]  /*22950*/  BSYNC B1 ;  /* 0x0000000000017941 */ /* 0x000fea0003800000 */
.L_x_556:
[----:B------:R-:W2:Y:S01]  /*22960*/  LDL.LU R16, [R1+0x458] ;  /* 0x0004580001107983 */ /* 0x000ea20000300800 */
[----:B------:R-:W-:Y:S01]  /*22970*/  LOP3.LUT P1, RZ, R9, 0xff, RZ, 0xc0, !PT ;  /* 0x000000ff09ff7812 */ /* 0x000fe2000782c0ff */
[C---:B------:R-:W-:Y:S01]  /*22980*/  IMAD.IADD R4, R0.reuse, 0x1, R7 ;  /* 0x0000000100047824 */ /* 0x040fe200078e0207 */
[----:B------:R-:W-:Y:S01]  /*22990*/  ULDC.64 UR6, c[0x0][0x650] ;  /* 0x0001940000067ab9 */ /* 0x000fe20000000a00 */
[----:B------:R-:W3:Y:S01]  /*229a0*/  LDL.LU R15, [R1+0x45c] ;  /* 0x00045c00010f7983 */ /* 0x000ee20000300800 */
[----:B------:R-:W-:Y:S01]  /*229b0*/  ISETP.GE.U32.AND P3, PT, R0, 0xe, PT ;  /* 0x0000000e0000780c */ /* 0x000fe20003f66070 */
[----:B------:R-:W-:Y:S01]  /*229c0*/  BSSY B1, `(.L_x_562) ;  /* 0x000006e000017945 */ /* 0x000fe20003800000 */
[----:B------:R-:W-:Y:S01]  /*229d0*/  IMAD.MOV.U32 R10, RZ, RZ, -0x1 ;  /* 0xffffffffff0a7424 */ /* 0x000fe200078e00ff */
[----:B------:R-:W-:-:S06]  /*229e0*/  PRMT R9, RZ, 0x7610, R9 ;  /* 0x00007610ff097816 */ /* 0x000fcc0000000009 */
[----:B------:R-:W0:Y:S01]  /*229f0*/  @P1 S2R R3, SR_CgaCtaId ;  /* 0x0000000000031919 */ /* 0x000e220000008800 */
[----:B------:R-:W-:-:S04]  /*22a00*/  @P1 MOV R2, 0x400 ;  /* 0x0000040000021802 */ /* 0x000fc80000000f00 */
[----:B0-----:R-:W-:-:S04]  /*22a10*/  @P1 LEA R2, R3, R2, 0x18 ;  /* 0x0000000203021211 */ /* 0x001fc800078ec0ff */
[----:B------:R0:W-:Y:S01]  /*22a20*/  @P1 SYNCS.ARRIVE.TRANS64.A1T0 RZ, [R2+URZ+0xf8], RZ ;  /* 0x0000f8ff02ff19a7 */ /* 0x0001e2000810003f */
[----:B------:R-:W-:-:S04]  /*22a30*/  ISETP.GT.U32.AND P1, PT, R4, 0xd, PT ;  /* 0x0000000d0400780c */ /* 0x000fc80003f24070 */
[----:B------:R-:W-:Y:S02]  /*22a40*/  ISETP.LT.U32.AND P1, PT, R0, 0xe, P1 ;  /* 0x0000000e0000780c */ /* 0x000fe40000f21070 */
[----:B0-----:R-:W-:-:S05]  /*22a50*/  SHF.R.U32.HI R2, RZ, 0x1, R4 ;  /* 0x00000001ff027819 */ /* 0x001fca0000011604 */
[----:B------:R-:W-:-:S05]  /*22a60*/  IMAD.WIDE.U32 R2, R2, -0x6db6db6d, RZ ;  /* 0x9249249302027825 */ /* 0x000fca00078e00ff */
[----:B------:R-:W-:Y:S02]  /*22a70*/  SHF.R.U32.HI R5, RZ, 0x2, R3 ;  /* 0x00000002ff057819 */ /* 0x000fe40000011603 */
[----:B------:R-:W-:Y:S02]  /*22a80*/  SEL R3, RZ, 0x1, !P1 ;  /* 0x00000001ff037807 */ /* 0x000fe40004800000 */
[----:B------:R-:W-:Y:S01]  /*22a90*/  PRMT R2, RZ, 0x7610, R2 ;  /* 0x00007610ff027816 */ /* 0x000fe20000000002 */
[----:B------:R-:W-:Y:S01]  /*22aa0*/  IMAD R7, R5, -0xe, R4 ;  /* 0xfffffff205077824 */ /* 0x000fe200078e0204 */
[----:B------:R-:W-:Y:S01]  /*22ab0*/  LOP3.LUT R6, R6, R3, RZ, 0x3c, !PT ;  /* 0x0000000306067212 */ /* 0x000fe200078e3cff */
[----:B------:R-:W-:-:S03]  /*22ac0*/  IMAD.MOV.U32 R4, RZ, RZ, -0x1 ;  /* 0xffffffffff047424 */ /* 0x000fc600078e00ff */
[----:B------:R-:W-:Y:S01]  /*22ad0*/  @P3 LOP3.LUT R6, R6, 0x1, R5, 0x78, !PT ;  /* 0x0000000106063812 */ /* 0x000fe200078e7805 */
[----:B------:R-:W-:Y:S01]  /*22ae0*/  IMAD.MOV.U32 R5, RZ, RZ, -0x1 ;  /* 0xffffffffff057424 */ /* 0x000fe200078e00ff */
[----:B---3--:R-:W-:-:S04]  /*22af0*/  IADD3 R15, P1, R15, UR20, RZ ;  /* 0x000000140f0f7c10 */ /* 0x008fc8000ff3e0ff */
[----:B--2---:R-:W-:Y:S01]  /*22b00*/  IADD3.X R16, R16, UR16, RZ, P1, !PT ;  /* 0x0000001010107c10 */ /* 0x004fe20008ffe4ff */
[----:B------:R0:W-:Y:S01]  /*22b10*/  STL [R1+0x45c], R15 ;  /* 0x00045c0f01007387 */ /* 0x0001e20000100800 */
[----:B------:R-:W-:-:S03]  /*22b20*/  ISETP.GE.U32.AND P1, PT, R15, UR6, PT ;  /* 0x000000060f007c0c */ /* 0x000fc6000bf26070 */
[----:B------:R0:W-:Y:S01]  /*22b30*/  STL [R1+0x458], R16 ;  /* 0x0004581001007387 */ /* 0x0001e20000100800 */
[----:B------:R-:W-:-:S13]  /*22b40*/  ISETP.GE.U32.AND.EX P1, PT, R16, UR7, PT, P1 ;  /* 0x0000000710007c0c */ /* 0x000fda000bf26110 */
[----:B0-----:R-:W-:Y:S05]  /*22b50*/  @P1 BRA `(.L_x_563) ;  /* 0x0000000400501947 */ /* 0x001fea0003800000 */
[----:B------:R-:W0:Y:S01]  /*22b60*/  S2R R8, SR_CTAID.X ;  /* 0x0000000000087919 */ /* 0x000e220000002500 */
[----:B------:R-:W-:Y:S01]  /*22b70*/  ULDC UR5, c[0x0][0x150] ;  /* 0x0000540000057ab9 */ /* 0x000fe20000000800 */
[----:B------:R-:W1:Y:S01]  /*22b80*/  LDC R3, c[0x0][0x144] ;  /* 0x00005100ff037b82 */ /* 0x000e620000000800 */
[----:B------:R-:W-:Y:S01]  /*22b90*/  ULDC.64 UR6, c[0x0][0x628] ;  /* 0x00018a0000067ab9 */ /* 0x000fe20000000a00 */
[----:B------:R-:W2:Y:S01]  /*22ba0*/  S2R R5, SR_CTAID.Y ;  /* 0x0000000000057919 */ /* 0x000ea20000002600 */
[----:B------:R-:W-:Y:S01]  /*22bb0*/  ISETP.NE.U32.AND P1, PT, RZ, UR6, PT ;  /* 0x00000006ff007c0c */ /* 0x000fe2000bf25070 */
[----:B------:R-:W-:-:S03]  /*22bc0*/  ULDC UR8, c[0x0][0x630] ;  /* 0x00018c0000087ab9 */ /* 0x000fc60000000800 */
[----:B------:R-:W-:Y:S01]  /*22bd0*/  ISETP.NE.AND.EX P1, PT, RZ, UR7, PT, P1 ;  /* 0x00000007ff007c0c */ /* 0x000fe2000bf25310 */
[----:B------:R-:W3:Y:S01]  /*22be0*/  LDC R12, c[0x0][0x148] ;  /* 0x00005200ff0c7b82 */ /* 0x000ee20000000800 */
[----:B0-----:R-:W-:Y:S02]  /*22bf0*/  I2FP.F32.U32 R2, R8 ;  /* 0x0000000800027245 */ /* 0x001fe40000201000 */
[----:B--2---:R-:W-:-:S03]  /*22c00*/  I2FP.F32.U32 R4, R5 ;  /* 0x0000000500047245 */ /* 0x004fc60000201000 */
[----:B------:R-:W-:Y:S01]  /*22c10*/  FMUL R2, R2, UR5 ;  /* 0x0000000502027c20 */ /* 0x000fe20008400000 */
[----:B------:R-:W-:Y:S02]  /*22c20*/  ULDC UR5, c[0x0][0x154] ;  /* 0x0000550000057ab9 */ /* 0x000fe40000000800 */
[----:B------:R-:W-:-:S03]  /*22c30*/  FMUL R10, R4, UR5 ;  /* 0x00000005040a7c20 */ /* 0x000fc60008400000 */
[----:B------:R-:W0:Y:S08]  /*22c40*/  F2I.U32.TRUNC.NTZ R2, R2 ;  /* 0x0000000200027305 */ /* 0x000e30000020f000 */
[----:B------:R-:W2:Y:S01]  /*22c50*/  F2I.U32.TRUNC.NTZ R10, R10 ;  /* 0x0000000a000a7305 */ /* 0x000ea2000020f000 */
[----:B0-----:R-:W-:Y:S02]  /*22c60*/  IMAD.MOV R4, RZ, RZ, -R2 ;  /* 0x000000ffff047224 */ /* 0x001fe400078e0a02 */
[----:B------:R-:W-:-:S02]  /*22c70*/  IMAD.MOV.U32 R2, RZ, RZ, R15 ;  /* 0x000000ffff027224 */ /* 0x000fc400078e000f */
[----:B-1----:R-:W-:Y:S02]  /*22c80*/  IMAD R8, R3, R4, R8 ;  /* 0x0000000403087224 */ /* 0x002fe400078e0208 */
[----:B--2---:R-:W-:-:S04]  /*22c90*/  IMAD.MOV R3, RZ, RZ, -R10 ;  /* 0x000000ffff037224 */ /* 0x004fc800078e0a0a */
[----:B---3--:R-:W-:Y:S02]  /*22ca0*/  @P4 IMAD R8, R12, R3, R5 ;  /* 0x000000030c084224 */ /* 0x008fe400078e0205 */
[----:B------:R-:W-:Y:S01]  /*22cb0*/  IMAD.MOV.U32 R3, RZ, RZ, R16 ;  /* 0x000000ffff037224 */ /* 0x000fe200078e0010 */
[----:B------:R-:W-:Y:S06]  /*22cc0*/  @!P1 BRA `(.L_x_564) ;  /* 0x0000000000289947 */ /* 0x000fec0003800000 */
[----:B------:R-:W-:Y:S02]  /*22cd0*/  ULDC UR5, c[0x0][0x634] ;  /* 0x00018d0000057ab9 */ /* 0x000fe40000000800 */
[----:B------:R-:W-:-:S05]  /*22ce0*/  IADD3 R3, P1, R15, UR5, RZ ;  /* 0x000000050f037c10 */ /* 0x000fca000ff3e0ff */
[----:B------:R-:W-:-:S04]  /*22cf0*/  IMAD.X R11, RZ, RZ, R16, P1 ;  /* 0x000000ffff0b7224 */ /* 0x000fc800008e0610 */
[----:B------:R-:W-:-:S04]  /*22d00*/  IMAD.WIDE.U32 R4, R11, UR6, RZ ;  /* 0x000000060b047c25 */ /* 0x000fc8000f8e00ff */
[----:B------:R-:W-:-:S04]  /*22d10*/  IMAD.WIDE.U32 R4, P1, R3, UR7, R4 ;  /* 0x0000000703047c25 */ /* 0x000fc8000f820004 */
[----:B------:R-:W-:-:S04]  /*22d20*/  IMAD.WIDE.U32 R2, R3, UR6, RZ ;  /* 0x0000000603027c25 */ /* 0x000fc8000f8e00ff */
[----:B------:R-:W-:Y:S01]  /*22d30*/  IMAD.MOV.U32 R2, RZ, RZ, R5 ;  /* 0x000000ffff027224 */ /* 0x000fe200078e0005 */
[----:B------:R-:W-:Y:S01]  /*22d40*/  IADD3 RZ, P3, R3, R4, RZ ;  /* 0x0000000403ff7210 */ /* 0x000fe20007f7e0ff */
[----:B------:R-:W-:-:S04]  /*22d50*/  IMAD.X R3, RZ, RZ, RZ, P1 ;  /* 0x000000ffff037224 */ /* 0x000fc800008e06ff */
[----:B------:R-:W-:-:S08]  /*22d60*/  IMAD.WIDE.U32.X R2, R11, UR7, R2, P3 ;  /* 0x000000070b027c25 */ /* 0x000fd000098e0402 */
.L_x_564:
[--C-:B------:R-:W-:Y:S01]  /*22d70*/  SHF.R.U64 R10, R2, UR8, R3.reuse ;  /* 0x00000008020a7c19 */ /* 0x100fe20008001203 */
[----:B------:R-:W-:Y:S01]  /*22d80*/  ULDC.64 UR6, c[0x0][0x620] ;  /* 0x0001880000067ab9 */ /* 0x000fe20000000a00 */
[----:B------:R-:W-:Y:S01]  /*22d90*/  SHF.R.U32.HI R2, RZ, UR8, R3 ;  /* 0x00000008ff027c19 */ /* 0x000fe20008011603 */
[----:B------:R-:W-:Y:S01]  /*22da0*/  IMAD.MOV.U32 R3, RZ, RZ, R16 ;  /* 0x000000ffff037224 */ /* 0x000fe200078e0010 */
[----:B------:R-:W-:Y:S01]  /*22db0*/  IADD3 R11, P1, RZ, -R10, RZ ;  /* 0x8000000aff0b7210 */ /* 0x000fe20007f3e0ff */
[----:B------:R-:W-:-:S04]  /*22dc0*/  ULDC UR5, c[0x0][0x618] ;  /* 0x0001860000057ab9 */ /* 0x000fc80000000800 */
[----:B------:R-:W-:-:S04]  /*22dd0*/  IMAD.X R2, RZ, RZ, ~R2, P1 ;  /* 0x000000ffff027224 */ /* 0x000fc800008e0e02 */
[----:B------:R-:W-:-:S04]  /*22de0*/  IMAD R2, R2, UR6, RZ ;  /* 0x0000000602027c24 */ /* 0x000fc8000f8e02ff */
[----:B------:R-:W-:Y:S02]  /*22df0*/  IMAD R5, R11, UR7, R2 ;  /* 0x000000070b057c24 */ /* 0x000fe4000f8e0202 */
[----:B------:R-:W-:-:S04]  /*22e00*/  IMAD.MOV.U32 R2, RZ, RZ, R15 ;  /* 0x000000ffff027224 */ /* 0x000fc800078e000f */
[----:B------:R-:W-:Y:S01]  /*22e10*/  IMAD.WIDE.U32 R2, R11, UR6, R2 ;  /* 0x000000060b027c25 */ /* 0x000fe2000f8e0002 */
[----:B------:R-:W-:Y:S02]  /*22e20*/  ULDC.64 UR6, c[0x0][0x640] ;  /* 0x0001900000067ab9 */ /* 0x000fe40000000a00 */
[----:B------:R-:W-:Y:S01]  /*22e30*/  ISETP.NE.U32.AND P1, PT, RZ, UR6, PT ;  /* 0x00000006ff007c0c */ /* 0x000fe2000bf25070 */
[----:B------:R-:W-:-:S03]  /*22e40*/  IMAD.IADD R3, R3, 0x1, R5 ;  /* 0x0000000103037824 */ /* 0x000fc600078e0205 */
[----:B------:R-:W-:Y:S02]  /*22e50*/  ISETP.NE.AND.EX P1, PT, RZ, UR7, PT, P1 ;  /* 0x00000007ff007c0c */ /* 0x000fe4000bf25310 */
[--C-:B------:R-:W-:Y:S02]  /*22e60*/  SHF.R.U64 R11, R2, UR5, R3.reuse ;  /* 0x00000005020b7c19 */ /* 0x100fe40008001203 */
[----:B------:R-:W-:Y:S01]  /*22e70*/  SHF.R.U32.HI R2, RZ, UR5, R3 ;  /* 0x00000005ff027c19 */ /* 0x000fe20008011603 */
[----:B------:R-:W-:-:S03]  /*22e80*/  ULDC UR5, c[0x0][0x608] ;  /* 0x0001820000057ab9 */ /* 0x000fc60000000800 */
[--C-:B------:R-:W-:Y:S02]  /*22e90*/  SHF.R.U64 R12, R11, UR5, R2.reuse ;  /* 0x000000050b0c7c19 */ /* 0x100fe40008001202 */
[----:B------:R-:W-:Y:S01]  /*22ea0*/  SHF.R.U32.HI R3, RZ, UR5, R2 ;  /* 0x00000005ff037c19 */ /* 0x000fe20008011602 */
[----:B------:R-:W-:-:S03]  /*22eb0*/  ULDC UR5, c[0x0][0x658] ;  /* 0x0001960000057ab9 */ /* 0x000fc60000000800 */
[--C-:B------:R-:W-:Y:S02]  /*22ec0*/  SHF.R.U64 R13, R12, UR5, R3.reuse ;  /* 0x000000050c0d7c19 */ /* 0x100fe40008001203 */
[----:B------:R-:W-:-:S03]  /*22ed0*/  SHF.R.U32.HI R15, RZ, UR5, R3 ;  /* 0x00000005ff0f7c19 */ /* 0x000fc60008011603 */
[----:B------:R-:W-:Y:S02]  /*22ee0*/  IMAD.MOV.U32 R2, RZ, RZ, R13 ;  /* 0x000000ffff027224 */ /* 0x000fe400078e000d */
        /* <DEDUP_REMOVED lines=12> */
.L_x_565:
[----:B------:R-:W-:Y:S01]  /*22fb0*/  ULDC UR5, c[0x0][0x648] ;  /* 0x0001920000057ab9 */ /* 0x000fe20000000800 */
[----:B------:R-:W-:Y:S02]  /*22fc0*/  LOP3.LUT R12, R12, UR17, RZ, 0xc0, !PT ;  /* 0x000000110c0c7c12 */ /* 0x000fe4000f8ec0ff */
[----:B------:R-:W-:Y:S01]  /*22fd0*/  SHF.R.U64 R3, R2, UR5, R3 ;  /* 0x0000000502037c19 */ /* 0x000fe20008001203 */
[----:B------:R-:W-:-:S04]  /*22fe0*/  ULDC UR5, c[0x0][0x638] ;  /* 0x00018e0000057ab9 */ /* 0x000fc80000000800 */
[----:B------:R-:W-:Y:S02]  /*22ff0*/  IMAD.MOV R2, RZ, RZ, -R3 ;  /* 0x000000ffff027224 */ /* 0x000fe400078e0a03 */
[----:B------:R-:W-:Y:S02]  /*23000*/  IMAD R5, R3, UR18, R12 ;  /* 0x0000001203057c24 */ /* 0x000fe4000f8e020c */
[----:B------:R-:W-:Y:S01]  /*23010*/  IMAD R13, R2, UR5, R13 ;  /* 0x00000005020d7c24 */ /* 0x000fe2000f8e020d */
[----:B------:R-:W-:Y:S01]  /*23020*/  ULDC UR5, c[0x0][0x610] ;  /* 0x0001840000057ab9 */ /* 0x000fe20000000800 */
[----:B------:R-:W-:Y:S01]  /*23030*/  LOP3.LUT R2, R11, UR4, RZ, 0xc0, !PT ;  /* 0x000000040b027c12 */ /* 0x000fe2000f8ec0ff */
[----:B------:R-:W-:Y:S01]  /*23040*/  IMAD R8, R5, UR5, R8 ;  /* 0x0000000505087c24 */ /* 0x000fe2000f8e0208 */
[----:B------:R-:W-:-:S03]  /*23050*/  ULDC UR5, c[0x0][0x600] ;  /* 0x0001800000057ab9 */ /* 0x000fc60000000800 */
[----:B------:R-:W-:Y:S02]  /*23060*/  IMAD R13, R13, UR5, R2 ;  /* 0x000000050d0d7c24 */ /* 0x000fe4000f8e0202 */
[----:B------:R-:W-:-:S03]  /*23070*/  IMAD.MOV.U32 R2, RZ, RZ, 0x1 ;  /* 0x00000001ff027424 */ /* 0x000fc600078e00ff */
[----:B------:R-:W-:Y:S02]  /*23080*/  SEL R4, R13, R8, !P4 ;  /* 0x000000080d047207 */ /* 0x000fe40006000000 */
[----:B------:R-:W-:-:S07]  /*23090*/  SEL R5, R8, R13, !P4 ;  /* 0x0000000d08057207 */ /* 0x000fce0006000000 */
.L_x_563:
[----:B------:R-:W-:Y:S05]  /*230a0*/  BSYNC B1 ;  /* 0x0000000000017941 */ /* 0x000fea0003800000 */
.L_x_562:
[----:B------:R-:W-:-:S13]  /*230b0*/  LOP3.LUT P1, RZ, R2, 0xff, RZ, 0xc0, !PT ;  /* 0x000000ff02ff7812 */ /* 0x000fda000782c0ff */
[----:B------:R-:W-:Y:S05]  /*230c0*/  @P1 BRA `(.L_x_566) ;  /* 0xfffffff4003c1947 */ /* 0x000fea000383ffff */
[----:B------:R-:W-:Y:S05]  /*230d0*/  BSYNC B0 ;  /* 0x0000000000007941 */ /* 0x000fea0003800000 */
.L_x_554:
[----:B------:R-:W-:-:S03]  /*230e0*/  UMOV UR5, 0xffffffff ;  /* 0xffffffff00057882 */ /* 0x000fc60000000000 */
[----:B------:R-:W-:Y:S05]  /*230f0*/  BRA.DIV UR5, `(.L_x_567) ;  /* 0x0000000a05907947 */ /* 0x000fea000b800000 */
[----:B------:R-:W-:-:S13]  /*23100*/  ELECT P0, URZ, PT ;  /* 0x00000000003f782f */ /* 0x000fda0003800000 */
.L_x_591:
[----:B------:R-:W-:Y:S04]  /*23110*/  BSSY B0, `(.L_x_568) ;  /* 0x0000086000007945 */ /* 0x000fe80003800000 */
[----:B------:R-:W-:Y:S05]  /*23120*/  @!P0 BRA `(.L_x_569) ;  /* 0x0000000800108947 */ /* 0x000fea0003800000 */
[----:B------:R-:W-:-:S04]  /*23130*/  ULOP3.LUT UR5, UR13, 0x2, URZ, 0xfc, !UPT ;  /* 0x000000020d057892 */ /* 0x000fc8000f8efc3f */
[----:B------:R-:W-:-:S06]  /*23140*/  UISETP.NE.AND UP0, UPT, UR5, 0x3, UPT ;  /* 0x000000030500788c */ /* 0x000fcc000bf05270 */
[----:B------:R-:W-:-:S13]  /*23150*/  PLOP3.LUT P0, PT, PT, PT, UP0, 0x80, 0x0 ;  /* 0x000000000000781c */ /* 0x000fda0003f0f008 */
[----:B------:R-:W-:Y:S05]  /*23160*/  @!P0 BRA `(.L_x_570) ;  /* 0x0000000000048947 */ /* 0x000fea0003800000 */
[----:B------:R-:W-:Y:S01]  /*23170*/  BPT.TRAP 0x1 ;  /* 0x000000040000795c */ /* 0x000fe20000300000 */
.L_x_570:
[----:B------:R-:W0:Y:S01]  /*23180*/  S2R R3, SR_CgaCtaId ;  /* 0x0000000000037919 */ /* 0x000e220000008800 */
[----:B------:R-:W-:Y:S02]  /*23190*/  MOV R0, 0x400 ;  /* 0x0000040000007802 */ /* 0x000fe40000000f00 */
[----:B------:R-:W-:Y:S02]  /*231a0*/  SHF.L.U32 R2, R6, 0x1f, RZ ;  /* 0x0000001f06027819 */ /* 0x000fe400000006ff */
[----:B0-----:R-:W-:-:S05]  /*231b0*/  LEA R0, R3, R0, 0x18 ;  /* 0x0000000003007211 */ /* 0x001fca00078ec0ff */
[----:B------:R-:W-:-:S04]  /*231c0*/  VIADD R0, R0, 0x70 ;  /* 0x0000007000007836 */ /* 0x000fc80000000000 */
[----:B------:R-:W-:-:S04]  /*231d0*/  IMAD R3, R7, 0x8, R0 ;  /* 0x0000000807037824 */ /* 0x000fc800078e0200 */
[----:B------:R-:W0:Y:S02]  /*231e0*/  SYNCS.PHASECHK.TRANS64.TRYWAIT P0, [R3+URZ], R2 ;  /* 0x00000002030075a7 */ /* 0x000e24000800017f */
[----:B0-----:R-:W-:Y:S05]  /*231f0*/  @!P0 BRA `(.L_x_571) ;  /* 0x0000000800748947 */ /* 0x001fea0003800000 */
.L_x_592:
[----:B------:R-:W-:-:S05]  /*23200*/  VIADD R7, R7, 0x1 ;  /* 0x0000000107077836 */ /* 0x000fca0000000000 */
[----:B------:R-:W-:-:S04]  /*23210*/  ISETP.NE.AND P0, PT, R7, 0xe, PT ;  /* 0x0000000e0700780c */ /* 0x000fc80003f05270 */
[----:B0-----:R-:W-:Y:S02]  /*23220*/  SEL R3, RZ, 0x1, P0 ;  /* 0x00000001ff037807 */ /* 0x001fe40000000000 */
[----:B------:R-:W-:Y:S02]  /*23230*/  SEL R7, R7, RZ, P0 ;  /* 0x000000ff07077207 */ /* 0x000fe40000000000 */
[----:B------:R-:W-:-:S03]  /*23240*/  LOP3.LUT R6, R6, R3, RZ, 0x3c, !PT ;  /* 0x0000000306067212 */ /* 0x000fc600078e3cff */
[----:B------:R-:W-:Y:S01]  /*23250*/  IMAD R3, R7, 0x8, R0 ;  /* 0x0000000807037824 */ /* 0x000fe200078e0200 */
[----:B------:R-:W-:-:S04]  /*23260*/  SHF.L.U32 R2, R6, 0x1f, RZ ;  /* 0x0000001f06027819 */ /* 0x000fc800000006ff */
[----:B------:R-:W0:Y:S02]  /*23270*/  SYNCS.PHASECHK.TRANS64.TRYWAIT P0, [R3+URZ], R2 ;  /* 0x00000002030075a7 */ /* 0x000e24000800017f */
[----:B0-----:R-:W-:Y:S05]  /*23280*/  @!P0 BRA `(.L_x_572) ;  /* 0x0000000800648947 */ /* 0x001fea0003800000 */
.L_x_593:
[----:B0-----:R-:W-:-:S05]  /*23290*/  VIADD R2, R7, 0x1 ;  /* 0x0000000107027836 */ /* 0x001fca0000000000 */
[----:B------:R-:W-:-:S04]  /*232a0*/  ISETP.NE.AND P0, PT, R2, 0xe, PT ;  /* 0x0000000e0200780c */ /* 0x000fc80003f05270 */
[----:B------:R-:W-:Y:S02]  /*232b0*/  SEL R3, RZ, 0x1, P0 ;  /* 0x00000001ff037807 */ /* 0x000fe40000000000 */
[----:B------:R-:W-:Y:S02]  /*232c0*/  SEL R5, R2, RZ, P0 ;  /* 0x000000ff02057207 */ /* 0x000fe40000000000 */
[----:B------:R-:W-:-:S03]  /*232d0*/  LOP3.LUT R6, R6, R3, RZ, 0x3c, !PT ;  /* 0x0000000306067212 */ /* 0x000fc600078e3cff */
[----:B------:R-:W-:Y:S01]  /*232e0*/  IMAD R3, R5, 0x8, R0 ;  /* 0x0000000805037824 */ /* 0x000fe200078e0200 */
[----:B------:R-:W-:-:S04]  /*232f0*/  SHF.L.U32 R2, R6, 0x1f, RZ ;  /* 0x0000001f06027819 */ /* 0x000fc800000006ff */
[----:B------:R-:W0:Y:S02]  /*23300*/  SYNCS.PHASECHK.TRANS64.TRYWAIT P0, [R3+URZ], R2 ;  /* 0x00000002030075a7 */ /* 0x000e24000800017f */
[----:B0-----:R-:W-:Y:S05]  /*23310*/  @!P0 BRA `(.L_x_573) ;  /* 0x0000000800548947 */ /* 0x001fea0003800000 */
.L_x_594:
        /* <DEDUP_REMOVED lines=9> */
.L_x_595:
        /* <DEDUP_REMOVED lines=9> */
.L_x_596:
        /* <DEDUP_REMOVED lines=9> */
.L_x_597:
        /* <DEDUP_REMOVED lines=9> */
.L_x_598:
        /* <DEDUP_REMOVED lines=9> */
.L_x_599:
        /* <DEDUP_REMOVED lines=9> */
.L_x_600:
        /* <DEDUP_REMOVED lines=9> */
.L_x_601:
        /* <DEDUP_REMOVED lines=9> */
.L_x_602:
        /* <DEDUP_REMOVED lines=9> */
.L_x_603:
        /* <DEDUP_REMOVED lines=9> */
.L_x_604:
[----:B0-----:R-:W-:-:S05]  /*238c0*/  VIADD R2, R5, 0x1 ;  /* 0x0000000105027836 */ /* 0x001fca0000000000 */
[----:B------:R-:W-:-:S04]  /*238d0*/  ISETP.NE.AND P0, PT, R2, 0xe, PT ;  /* 0x0000000e0200780c */ /* 0x000fc80003f05270 */
[----:B------:R-:W-:Y:S02]  /*238e0*/  SEL R4, RZ, 0x1, P0 ;  /* 0x00000001ff047807 */ /* 0x000fe40000000000 */
[----:B------:R-:W-:Y:S02]  /*238f0*/  SEL R3, R2, RZ, P0 ;  /* 0x000000ff02037207 */ /* 0x000fe40000000000 */
[----:B------:R-:W-:-:S03]  /*23900*/  LOP3.LUT R4, R7, R4, RZ, 0x3c, !PT ;  /* 0x0000000407047212 */ /* 0x000fc600078e3cff */
[----:B------:R-:W-:Y:S01]  /*23910*/  IMAD R3, R3, 0x8, R0 ;  /* 0x0000000803037824 */ /* 0x000fe200078e0200 */
[----:B------:R-:W-:-:S07]  /*23920*/  SHF.L.U32 R0, R4, 0x1f, RZ ;  /* 0x0000001f04007819 */ /* 0x000fce00000006ff */
.L_x_584:
[----:B0-----:R0:W1:Y:S02]  /*23930*/  SYNCS.PHASECHK.TRANS64.TRYWAIT P0, [R3+URZ], R0 ;  /* 0x00000000030075a7 */ /* 0x001064000800017f */
[----:B-1----:R-:W-:Y:S05]  /*23940*/  @!P0 NANOSLEEP.SYNCS 0x989680 ;  /* 0x009896800000895d */ /* 0x002fea0003900000 */
[----:B------:R-:W1:Y:S02]  /*23950*/  @!P0 SYNCS.PHASECHK.TRANS64 P0, [R3+URZ], R0 ;  /* 0x00000000030085a7 */ /* 0x000e64000800007f */
[----:B-1----:R-:W-:Y:S05]  /*23960*/  @!P0 BRA `(.L_x_584) ;  /* 0xfffffffc00f08947 */ /* 0x002fea000383ffff */
.L_x_569:
[----:B------:R-:W-:Y:S05]  /*23970*/  BSYNC B0 ;  /* 0x0000000000007941 */ /* 0x000fea0003800000 */
.L_x_568:
[----:B------:R-:W-:Y:S05]  /*23980*/  EXIT ;  /* 0x000000000000794d */ /* 0x000fea0003800000 */
.L_x_18:
[----:B-1----:R-:W-:-:S04]  /*23990*/  IMAD.U32 R3, RZ, RZ, UR7 ;  /* 0x00000007ff037e24 */ /* 0x002fc8000f8e00ff */
[----:B------:R1:W4:Y:S03]  /*239a0*/  SYNCS.PHASECHK.TRANS64.TRYWAIT P0, [R3+URZ], R0 ;  /* 0x00000000030075a7 */ /* 0x000326000800017f */
[----:B----4-:R-:W-:Y:S05]  /*239b0*/  @!P0 NANOSLEEP.SYNCS 0x989680 ;  /* 0x009896800000895d */ /* 0x010fea0003900000 */
[----:B------:R-:W4:Y:S02]  /*239c0*/  @!P0 SYNCS.PHASECHK.TRANS64 P0, [R3+URZ], R0 ;  /* 0x00000000030085a7 */ /* 0x000f24000800007f */
[----:B----4-:R-:W-:Y:S05]  /*239d0*/  @!P0 BRA `(.L_x_18) ;  /* 0xfffffffc00ec8947 */ /* 0x010fea000383ffff */
[----:B------:R-:W-:Y:S05]  /*239e0*/  BRA `(.L_x_17) ;  /* 0xfffffdf000b07947 */ /* 0x000fea000383ffff */
.L_x_24:
[----:B-----5:R4:W-:Y:S02]  /*239f0*/  STL [R1+0x470], R0 ;  /* 0x0004700001007387 */ /* 0x0209e40000100800 */
[----:B----4-:R-:W-:-:S04]  /*23a00*/  IMAD.U32 R0, RZ, RZ, UR15 ;  /* 0x0000000fff007e24 */ /* 0x010fc8000f8e00ff */
[----:B------:R4:W0:Y:S03]  /*23a10*/  SYNCS.PHASECHK.TRANS64.TRYWAIT P0, [R0+URZ], R3 ;  /* 0x00000003000075a7 */ /* 0x000826000800017f */
[----:B0-----:R-:W-:Y:S05]  /*23a20*/  @!P0 NANOSLEEP.SYNCS 0x989680 ;  /* 0x009896800000895d */ /* 0x001fea0003900000 */
[----:B------:R4:W0:Y:S02]  /*23a30*/  @!P0 SYNCS.PHASECHK.TRANS64 P0, [R0+URZ], R3 ;  /* 0x00000003000085a7 */ /* 0x000824000800007f */
[----:B----4-:R4:W5:Y:S02]  /*23a40*/  LDL.LU R0, [R1+0x470] ;  /* 0x0004700001007983 */ /* 0x0109640000300800 */
[----:B0---4-:R-:W-:Y:S05]  /*23a50*/  @!P0 BRA `(.L_x_24) ;  /* 0xfffffffc00e48947 */ /* 0x011fea000383ffff */
[----:B------:R-:W-:Y:S05]  /*23a60*/  BRA `(.L_x_23) ;  /* 0xfffffe2800907947 */ /* 0x000fea000383ffff */
.L_x_555:
[----:B------:R-:W-:Y:S01]  /*23a70*/  BSSY B1, `(.L_x_585) ;  /* 0x0000006000017945 */ /* 0x000fe20003800000 */
[----:B------:R-:W-:-:S07]  /*23a80*/  IMAD.MOV.U32 R2, RZ, RZ, -0x1 ;  /* 0xffffffffff027424 */ /* 0x000fce00078e00ff */
[----:B------:R-:W-:Y:S05]  /*23a90*/  WARPSYNC.COLLECTIVE R2, `(.L_x_586) ;  /* 0x00000000020c7348 */ /* 0x000fea0003c00000 */
[----:B------:R-:W-:Y:S02]  /*23aa0*/  ELECT P1, UR62, PT ;  /* 0x00000000003e782f */ /* 0x000fe40003820000 */
[----:B------:R-:W-:Y:S01]  /*23ab0*/  MOV R2, UR62 ;  /* 0x0000003e00027c02 */ /* 0x000fe20008000f00 */
[----:B------:R-:W-:Y:S10]  /*23ac0*/  ENDCOLLECTIVE ;  /* 0x000000000000791b */ /* 0x000ff40003800000 */
.L_x_586:
[----:B------:R-:W-:Y:S05]  /*23ad0*/  BSYNC B1 ;  /* 0x0000000000017941 */ /* 0x000fea0003800000 */
.L_x_585:
[----:B------:R-:W-:Y:S05]  /*23ae0*/  BRA `(.L_x_587) ;  /* 0xffffffe800c07947 */ /* 0x000fea000383ffff */
.L_x_558:
[----:B-1----:R1:W2:Y:S02]  /*23af0*/  SYNCS.PHASECHK.TRANS64.TRYWAIT P1, [R16+URZ+0x70], R11 ;  /* 0x0000700b100075a7 */ /* 0x0022a4000802017f */
[----:B--2---:R-:W-:Y:S05]  /*23b00*/  @!P1 NANOSLEEP.SYNCS 0x989680 ;  /* 0x009896800000995d */ /* 0x004fea0003900000 */
[----:B------:R-:W2:Y:S02]  /*23b10*/  @!P1 SYNCS.PHASECHK.TRANS64 P1, [R16+URZ+0x70], R11 ;  /* 0x0000700b100095a7 */ /* 0x000ea4000802007f */
[----:B--2---:R-:W-:Y:S05]  /*23b20*/  @!P1 BRA `(.L_x_558) ;  /* 0xfffffffc00f09947 */ /* 0x004fea000383ffff */
[----:B------:R-:W-:Y:S05]  /*23b30*/  BRA `(.L_x_588) ;  /* 0xffffffe800f47947 */ /* 0x000fea000383ffff */
.L_x_567:
[----:B------:R-:W-:Y:S01]  /*23b40*/  BSSY B0, `(.L_x_589) ;  /* 0x0000006000007945 */ /* 0x000fe20003800000 */
[----:B------:R-:W-:-:S07]  /*23b50*/  IMAD.MOV.U32 R2, RZ, RZ, -0x1 ;  /* 0xffffffffff027424 */ /* 0x000fce00078e00ff */
[----:B------:R-:W-:Y:S05]  /*23b60*/  WARPSYNC.COLLECTIVE R2, `(.L_x_590) ;  /* 0x00000000020c7348 */ /* 0x000fea0003c00000 */
[----:B------:R-:W-:Y:S02]  /*23b70*/  ELECT P1, UR62, PT ;  /* 0x00000000003e782f */ /* 0x000fe40003820000 */
[----:B------:R-:W-:Y:S01]  /*23b80*/  MOV R2, UR62 ;  /* 0x0000003e00027c02 */ /* 0x000fe20008000f00 */
[----:B------:R-:W-:Y:S10]  /*23b90*/  ENDCOLLECTIVE ;  /* 0x000000000000791b */ /* 0x000ff40003800000 */
.L_x_590:
[----:B------:R-:W-:Y:S05]  /*23ba0*/  BSYNC B0 ;  /* 0x0000000000007941 */ /* 0x000fea0003800000 */
.L_x_589:
[----:B------:R-:W-:Y:S01]  /*23bb0*/  PLOP3.LUT P0, PT, P1, PT, PT, 0x80, 0x0 ;  /* 0x000000000000781c */ /* 0x000fe20000f0f070 */
[----:B------:R-:W-:-:S12]  /*23bc0*/  BRA `(.L_x_591) ;  /* 0xfffffff400507947 */ /* 0x000fd8000383ffff */
.L_x_571:
[----:B0-----:R0:W1:Y:S02]  /*23bd0*/  SYNCS.PHASECHK.TRANS64.TRYWAIT P0, [R3+URZ], R2 ;  /* 0x00000002030075a7 */ /* 0x001064000800017f */
[----:B-1----:R-:W-:Y:S05]  /*23be0*/  @!P0 NANOSLEEP.SYNCS 0x989680 ;  /* 0x009896800000895d */ /* 0x002fea0003900000 */
[----:B------:R-:W1:Y:S02]  /*23bf0*/  @!P0 SYNCS.PHASECHK.TRANS64 P0, [R3+URZ], R2 ;  /* 0x00000002030085a7 */ /* 0x000e64000800007f */
[----:B-1----:R-:W-:Y:S05]  /*23c00*/  @!P0 BRA `(.L_x_571) ;  /* 0xfffffffc00f08947 */ /* 0x002fea000383ffff */
[----:B------:R-:W-:Y:S05]  /*23c10*/  BRA `(.L_x_592) ;  /* 0xfffffff400787947 */ /* 0x000fea000383ffff */
.L_x_572:
[----:B0-----:R0:W1:Y:S02]  /*23c20*/  SYNCS.PHASECHK.TRANS64.TRYWAIT P0, [R3+URZ], R2 ;  /* 0x00000002030075a7 */ /* 0x001064000800017f */
[----:B-1----:R-:W-:Y:S05]  /*23c30*/  @!P0 NANOSLEEP.SYNCS 0x989680 ;  /* 0x009896800000895d */ /* 0x002fea0003900000 */
[----:B------:R-:W1:Y:S02]  /*23c40*/  @!P0 SYNCS.PHASECHK.TRANS64 P0, [R3+URZ], R2 ;  /* 0x00000002030085a7 */ /* 0x000e64000800007f */
[----:B-1----:R-:W-:Y:S05]  /*23c50*/  @!P0 BRA `(.L_x_572) ;  /* 0xfffffffc00f08947 */ /* 0x002fea000383ffff */
[----:B------:R-:W-:Y:S05]  /*23c60*/  BRA `(.L_x_593) ;  /* 0xfffffff400887947 */ /* 0x000fea000383ffff */
.L_x_573:
[----:B0-----:R0:W1:Y:S02]  /*23c70*/  SYNCS.PHASECHK.TRANS64.TRYWAIT P0, [R3+URZ], R2 ;  /* 0x00000002030075a7 */ /* 0x001064000800017f */
[----:B-1----:R-:W-:Y:S05]  /*23c80*/  @!P0 NANOSLEEP.SYNCS 0x989680 ;  /* 0x009896800000895d */ /* 0x002fea0003900000 */
[----:B------:R-:W1:Y:S02]  /*23c90*/  @!P0 SYNCS.PHASECHK.TRANS64 P0, [R3+URZ], R2 ;  /* 0x00000002030085a7 */ /* 0x000e64000800007f */
[----:B-1----:R-:W-:Y:S05]  /*23ca0*/  @!P0 BRA `(.L_x_573) ;  /* 0xfffffffc00f08947 */ /* 0x002fea000383ffff */
[----:B------:R-:W-:Y:S05]  /*23cb0*/  BRA `(.L_x_594) ;  /* 0xfffffff400987947 */ /* 0x000fea000383ffff */
.L_x_574:
[----:B0-----:R0:W1:Y:S02]  /*23cc0*/  SYNCS.PHASECHK.TRANS64.TRYWAIT P0, [R3+URZ], R2 ;  /* 0x00000002030075a7 */ /* 0x001064000800017f */
[----:B-1----:R-:W-:Y:S05]  /*23cd0*/  @!P0 NANOSLEEP.SYNCS 0x989680 ;  /* 0x009896800000895d */ /* 0x002fea0003900000 */
[----:B------:R-:W1:Y:S02]  /*23ce0*/  @!P0 SYNCS.PHASECHK.TRANS64 P0, [R3+URZ], R2 ;  /* 0x00000002030085a7 */ /* 0x000e64000800007f */
[----:B-1----:R-:W-:Y:S05]  /*23cf0*/  @!P0 BRA `(.L_x_574) ;  /* 0xfffffffc00f08947 */ /* 0x002fea000383ffff */
[----:B------:R-:W-:Y:S05]  /*23d00*/  BRA `(.L_x_595) ;  /* 0xfffffff400a87947 */ /* 0x000fea000383ffff */
.L_x_575:
[----:B0-----:R0:W1:Y:S02]  /*23d10*/  SYNCS.PHASECHK.TRANS64.TRYWAIT P0, [R3+URZ], R2 ;  /* 0x00000002030075a7 */ /* 0x001064000800017f */
[----:B-1----:R-:W-:Y:S05]  /*23d20*/  @!P0 NANOSLEEP.SYNCS 0x989680 ;  /* 0x009896800000895d */ /* 0x002fea0003900000 */
[----:B------:R-:W1:Y:S02]  /*23d30*/  @!P0 SYNCS.PHASECHK.TRANS64 P0, [R3+URZ], R2 ;  /* 0x00000002030085a7 */ /* 0x000e64000800007f */
[----:B-1----:R-:W-:Y:S05]  /*23d40*/  @!P0 BRA `(.L_x_575) ;  /* 0xfffffffc00f08947 */ /* 0x002fea000383ffff */
[----:B------:R-:W-:Y:S05]  /*23d50*/  BRA `(.L_x_596) ;  /* 0xfffffff400b87947 */ /* 0x000fea000383ffff */
.L_x_576:
[----:B0-----:R0:W1:Y:S02]  /*23d60*/  SYNCS.PHASECHK.TRANS64.TRYWAIT P0, [R3+URZ], R2 ;  /* 0x00000002030075a7 */ /* 0x001064000800017f */
[----:B-1----:R-:W-:Y:S05]  /*23d70*/  @!P0 NANOSLEEP.SYNCS 0x989680 ;  /* 0x009896800000895d */ /* 0x002fea0003900000 */
[----:B------:R-:W1:Y:S02]  /*23d80*/  @!P0 SYNCS.PHASECHK.TRANS64 P0, [R3+URZ], R2 ;  /* 0x00000002030085a7 */ /* 0x000e64000800007f */
[----:B-1----:R-:W-:Y:S05]  /*23d90*/  @!P0 BRA `(.L_x_576) ;  /* 0xfffffffc00f08947 */ /* 0x002fea000383ffff */
[----:B------:R-:W-:Y:S05]  /*23da0*/  BRA `(.L_x_597) ;  /* 0xfffffff400c87947 */ /* 0x000fea000383ffff */
.L_x_577:
[----:B0-----:R0:W1:Y:S02]  /*23db0*/  SYNCS.PHASECHK.TRANS64.TRYWAIT P0, [R3+URZ], R2 ;  /* 0x00000002030075a7 */ /* 0x001064000800017f */
[----:B-1----:R-:W-:Y:S05]  /*23dc0*/  @!P0 NANOSLEEP.SYNCS 0x989680 ;  /* 0x009896800000895d */ /* 0x002fea0003900000 */
[----:B------:R-:W1:Y:S02]  /*23dd0*/  @!P0 SYNCS.PHASECHK.TRANS64 P0, [R3+URZ], R2 ;  /* 0x00000002030085a7 */ /* 0x000e64000800007f */
[----:B-1----:R-:W-:Y:S05]  /*23de0*/  @!P0 BRA `(.L_x_577) ;  /* 0xfffffffc00f08947 */ /* 0x002fea000383ffff */
[----:B------:R-:W-:Y:S05]  /*23df0*/  BRA `(.L_x_598) ;  /* 0xfffffff400d87947 */ /* 0x000fea000383ffff */
.L_x_578:
[----:B0-----:R0:W1:Y:S02]  /*23e00*/  SYNCS.PHASECHK.TRANS64.TRYWAIT P0, [R3+URZ], R2 ;  /* 0x00000002030075a7 */ /* 0x001064000800017f */
[----:B-1----:R-:W-:Y:S05]  /*23e10*/  @!P0 NANOSLEEP.SYNCS 0x989680 ;  /* 0x009896800000895d */ /* 0x002fea0003900000 */
[----:B------:R-:W1:Y:S02]  /*23e20*/  @!P0 SYNCS.PHASECHK.TRANS64 P0, [R3+URZ], R2 ;  /* 0x00000002030085a7 */ /* 0x000e64000800007f */
[----:B-1----:R-:W-:Y:S05]  /*23e30*/  @!P0 BRA `(.L_x_578) ;  /* 0xfffffffc00f08947 */ /* 0x002fea000383ffff */
[----:B------:R-:W-:Y:S05]  /*23e40*/  BRA `(.L_x_599) ;  /* 0xfffffff400e87947 */ /* 0x000fea000383ffff */
.L_x_579:
[----:B0-----:R0:W1:Y:S02]  /*23e50*/  SYNCS.PHASECHK.TRANS64.TRYWAIT P0, [R3+URZ], R2 ;  /* 0x00000002030075a7 */ /* 0x001064000800017f */
[----:B-1----:R-:W-:Y:S05]  /*23e60*/  @!P0 NANOSLEEP.SYNCS 0x989680 ;  /* 0x009896800000895d */ /* 0x002fea0003900000 */
[----:B------:R-:W1:Y:S02]  /*23e70*/  @!P0 SYNCS.PHASECHK.TRANS64 P0, [R3+URZ], R2 ;  /* 0x00000002030085a7 */ /* 0x000e64000800007f */
[----:B-1----:R-:W-:Y:S05]  /*23e80*/  @!P0 BRA `(.L_x_579) ;  /* 0xfffffffc00f08947 */ /* 0x002fea000383ffff */
[----:B------:R-:W-:Y:S05]  /*23e90*/  BRA `(.L_x_600) ;  /* 0xfffffff400f87947 */ /* 0x000fea000383ffff */
.L_x_580:
[----:B0-----:R0:W1:Y:S02]  /*23ea0*/  SYNCS.PHASECHK.TRANS64.TRYWAIT P0, [R3+URZ], R2 ;  /* 0x00000002030075a7 */ /* 0x001064000800017f */
[----:B-1----:R-:W-:Y:S05]  /*23eb0*/  @!P0 NANOSLEEP.SYNCS 0x989680 ;  /* 0x009896800000895d */ /* 0x002fea0003900000 */
[----:B------:R-:W1:Y:S02]  /*23ec0*/  @!P0 SYNCS.PHASECHK.TRANS64 P0, [R3+URZ], R2 ;  /* 0x00000002030085a7 */ /* 0x000e64000800007f */
[----:B-1----:R-:W-:Y:S05]  /*23ed0*/  @!P0 BRA `(.L_x_580) ;  /* 0xfffffffc00f08947 */ /* 0x002fea000383ffff */
[----:B------:R-:W-:Y:S05]  /*23ee0*/  BRA `(.L_x_601) ;  /* 0xfffffff800087947 */ /* 0x000fea000383ffff */
.L_x_581:
[----:B0-----:R0:W1:Y:S02]  /*23ef0*/  SYNCS.PHASECHK.TRANS64.TRYWAIT P0, [R3+URZ], R2 ;  /* 0x00000002030075a7 */ /* 0x001064000800017f */
[----:B-1----:R-:W-:Y:S05]  /*23f00*/  @!P0 NANOSLEEP.SYNCS 0x989680 ;  /* 0x009896800000895d */ /* 0x002fea0003900000 */
[----:B------:R-:W1:Y:S02]  /*23f10*/  @!P0 SYNCS.PHASECHK.TRANS64 P0, [R3+URZ], R2 ;  /* 0x00000002030085a7 */ /* 0x000e64000800007f */
[----:B-1----:R-:W-:Y:S05]  /*23f20*/  @!P0 BRA `(.L_x_581) ;  /* 0xfffffffc00f08947 */ /* 0x002fea000383ffff */
[----:B------:R-:W-:Y:S05]  /*23f30*/  BRA `(.L_x_602) ;  /* 0xfffffff800187947 */ /* 0x000fea000383ffff */
.L_x_582:
[----:B0-----:R0:W1:Y:S02]  /*23f40*/  SYNCS.PHASECHK.TRANS64.TRYWAIT P0, [R3+URZ], R2 ;  /* 0x00000002030075a7 */ /* 0x001064000800017f */
[----:B-1----:R-:W-:Y:S05]  /*23f50*/  @!P0 NANOSLEEP.SYNCS 0x989680 ;  /* 0x009896800000895d */ /* 0x002fea0003900000 */
[----:B------:R-:W1:Y:S02]  /*23f60*/  @!P0 SYNCS.PHASECHK.TRANS64 P0, [R3+URZ], R2 ;  /* 0x00000002030085a7 */ /* 0x000e64000800007f */
[----:B-1----:R-:W-:Y:S05]  /*23f70*/  @!P0 BRA `(.L_x_582) ;  /* 0xfffffffc00f08947 */ /* 0x002fea000383ffff */
[----:B------:R-:W-:Y:S05]  /*23f80*/  BRA `(.L_x_603) ;  /* 0xfffffff800287947 */ /* 0x000fea000383ffff */
.L_x_583:
[----:B0-----:R0:W1:Y:S02]  /*23f90*/  SYNCS.PHASECHK.TRANS64.TRYWAIT P0, [R3+URZ], R2 ;  /* 0x00000002030075a7 */ /* 0x001064000800017f */
[----:B-1----:R-:W-:Y:S05]  /*23fa0*/  @!P0 NANOSLEEP.SYNCS 0x989680 ;  /* 0x009896800000895d */ /* 0x002fea0003900000 */
[----:B------:R-:W1:Y:S02]  /*23fb0*/  @!P0 SYNCS.PHASECHK.TRANS64 P0, [R3+URZ], R2 ;  /* 0x00000002030085a7 */ /* 0x000e64000800007f */
[----:B-1----:R-:W-:Y:S05]  /*23fc0*/  @!P0 BRA `(.L_x_583) ;  /* 0xfffffffc00f08947 */ /* 0x002fea000383ffff */
[----:B------:R-:W-:Y:S05]  /*23fd0*/  BRA `(.L_x_604) ;  /* 0xfffffff800387947 */ /* 0x000fea000383ffff */
.L_x_605:
[----:B------:R-:W-:-:S00]  /*23fe0*/  BRA `(.L_x_605) ;  /* 0xfffffffc00fc7947 */ /* 0x000fc0000383ffff */
[----:B------:R-:W-:-:S00]  /*23ff0*/  NOP ;  /* 0x0000000000007918 */ /* 0x000fc00000000000 */
        /* <DEDUP_REMOVED lines=8> */
.L_x_606:


//--------------------- .nv.shared._ZN7cutlass13device_kernelINS_4gemm6kernel13GemmUniversalIN4cute5tupleIJiiiiEEENS1_10collective13CollectiveMmaINS1_37MainloopSm90TmaGmmaWarpSpecializedFP8ILi14ENS5_IJNS4_1CILi1EEESB_SB_EEENS1_35KernelTmaWarpSpecializedCooperativeEEENS5_IJNSA_ILi256EEESF_NSA_ILi32EEEEEENS_12float_e4m3_tENS5_IJlSB_lEEENS_12float_e5m2_tESJ_NS4_8TiledMMAINS4_8MMA_AtomIJNS4_4SM904GMMA31MMA_64x256x32_F32E4M3E5M2_SS_TNILNSO_7ScaleInE1ELSQ_1EEEEEENS4_6LayoutINS5_IJNSA_ILi2EEESB_SB_EEENS5_IJSB_NSA_ILi0EEESW_EEEEENS5_IJNS4_10UnderscoreESZ_SZ_EEEEENS4_13SM90_TMA_LOADENS4_14ComposedLayoutINS4_7SwizzleILi1ELi4ELi3EEENS4_18smem_ptr_flag_bitsILi8EEENST_INS5_IJNSA_ILi8EEESG_EEENS5_IJSG_SB_EEEEEEEvNS4_8identityES12_S1C_vS1D_EENS_8epilogue10collective6detail29Sm90TmaWarpSpecializedAdapterINS1G_15DefaultEpilogueISI_SJ_SJ_NS1F_6thread17LinearCombinationISI_Li1EffLNS1K_9ScaleType4KindE0ELNS_15FloatRoundStyleE2ESI_EENS1_15EpilogueDefaultEEEEEvvEEEEvNT_6ParamsE --------------------------
	.section	.nv.shared._ZN7cutlass13device_kernelINS_4gemm6kernel13GemmUniversalIN4cute5tupleIJiiiiEEENS1_10collective13CollectiveMmaINS1_37MainloopSm90TmaGmmaWarpSpecializedFP8ILi14ENS5_IJNS4_1CILi1EEESB_SB_EEENS1_35KernelTmaWarpSpecializedCooperativeEEENS5_IJNSA_ILi256EEESF_NSA_ILi32EEEEEENS_12float_e4m3_tENS5_IJlSB_lEEENS_12float_e5m2_tESJ_NS4_8TiledMMAINS4_8MMA_AtomIJNS4_4SM904GMMA31MMA_64x256x32_F32E4M3E5M2_SS_TNILNSO_7ScaleInE1ELSQ_1EEEEEENS4_6LayoutINS5_IJNSA_ILi2EEESB_SB_EEENS5_IJSB_NSA_ILi0EEESW_EEEEENS5_IJNS4_10UnderscoreESZ_SZ_EEEEENS4_13SM90_TMA_LOADENS4_14ComposedLayoutINS4_7SwizzleILi1ELi4ELi3EEENS4_18smem_ptr_flag_bitsILi8EEENST_INS5_IJNSA_ILi8EEESG_EEENS5_IJSG_SB_EEEEEEEvNS4_8identityES12_S1C_vS1D_EENS_8epilogue10collective6detail29Sm90TmaWarpSpecializedAdapterINS1G_15DefaultEpilogueISI_SJ_SJ_NS1F_6thread17LinearCombinationISI_Li1EffLNS1K_9ScaleType4KindE0ELNS_15FloatRoundStyleE2ESI_EENS1_15EpilogueDefaultEEEEEvvEEEEvNT_6ParamsE,"aw",@nobits
	.sectionflags	@""
	.align	16
	.zero		1024


//--------------------- .nv.shared.reserved.0     --------------------------
	.section	.nv.shared.reserved.0,"aw",@nobits
	.weak		__nv_reservedSMEM_offset_0_alias
	.size		__nv_reservedSMEM_offset_0_alias, 0, 0
	.other		__nv_reservedSMEM_offset_0_alias,@"STO_CUDA_RESERVED_SHARED STV_DEFAULT"
__nv_reservedSMEM_offset_0_alias:
	.zero		0


//--------------------- .nv.global                --------------------------
	.section	.nv.global,"aw",@nobits
.nv.global:
	.type		_ZN40_INTERNAL_3b6b1708_4_k_cu_c7ea4171_162724cute1_E,@object
	.size		_ZN40_INTERNAL_3b6b1708_4_k_cu_c7ea4171_162724cute1_E,(_ZN40_INTERNAL_3b6b1708_4_k_cu_c7ea4171_162724cuda3std3__45__cpo6cbeginE - _ZN40_INTERNAL_3b6b1708_4_k_cu_c7ea4171_162724cute1_E)
_ZN40_INTERNAL_3b6b1708_4_k_cu_c7ea4171_162724cute1_E:
	.zero		1
	.type		_ZN40_INTERNAL_3b6b1708_4_k_cu_c7ea4171_162724cuda3std3__45__cpo6cbeginE,@object
	.size		_ZN40_INTERNAL_3b6b1708_4_k_cu_c7ea4171_162724cuda3std3__45__cpo6cbeginE,(_ZN40_INTERNAL_3b6b1708_4_k_cu_c7ea4171_162724cuda3std3__48in_placeE - _ZN40_INTERNAL_3b6b1708_4_k_cu_c7ea4171_162724cuda3std3__45__cpo6cbeginE)
_ZN40_INTERNAL_3b6b1708_4_k_cu_c7ea4171_162724cuda3std3__45__cpo6cbeginE:
	.zero		1
	.type		_ZN40_INTERNAL_3b6b1708_4_k_cu_c7ea4171_162724cuda3std3__48in_placeE,@object
	.size		_ZN40_INTERNAL_3b6b1708_4_k_cu_c7ea4171_162724cuda3std3__48in_placeE,(_ZN40_INTERNAL_3b6b1708_4_k_cu_c7ea4171_162724cuda3std6ranges3__45__cpo9iter_moveE - _ZN40_INTERNAL_3b6b1708_4_k_cu_c7ea4171_162724cuda3std3__48in_placeE)
_ZN40_INTERNAL_3b6b1708_4_k_cu_c7ea4171_162724cuda3std3__48in_placeE:
	.zero		1
	.type		_ZN40_INTERNAL_3b6b1708_4_k_cu_c7ea4171_162724cuda3std6ranges3__45__cpo9iter_moveE,@object
	.size		_ZN40_INTERNAL_3b6b1708_4_k_cu_c7ea4171_162724cuda3std6ranges3__45__cpo9iter_moveE,(_ZN40_INTERNAL_3b6b1708_4_k_cu_c7ea4171_162724cuda3std3__45__cpo5beginE - _ZN40_INTERNAL_3b6b1708_4_k_cu_c7ea4171_162724cuda3std6ranges3__45__cpo9iter_moveE)
_ZN40_INTERNAL_3b6b1708_4_k_cu_c7ea4171_162724cuda3std6ranges3__45__cpo9iter_moveE:
	.zero		1
	.type		_ZN40_INTERNAL_3b6b1708_4_k_cu_c7ea4171_162724cuda3std3__45__cpo5beginE,@object
	.size		_ZN40_INTERNAL_3b6b1708_4_k_cu_c7ea4171_162724cuda3std3__45__cpo5beginE,(_ZN40_INTERNAL_3b6b1708_4_k_cu_c7ea4171_162724cuda3std3__442_GLOBAL__N__3b6b1708_4_k_cu_c7ea4171_162726ignoreE - _ZN40_INTERNAL_3b6b1708_4_k_cu_c7ea4171_162724cuda3std3__45__cpo5beginE)
_ZN40_INTERNAL_3b6b1708_4_k_cu_c7ea4171_162724cuda3std3__45__cpo5beginE:
	.zero		1
	.type		_ZN40_INTERNAL_3b6b1708_4_k_cu_c7ea4171_162724cuda3std3__442_GLOBAL__N__3b6b1708_4_k_cu_c7ea4171_162726ignoreE,@object
	.size		_ZN40_INTERNAL_3b6b1708_4_k_cu_c7ea4171_162724cuda3std3__442_GLOBAL__N__3b6b1708_4_k_cu_c7ea4171_162726ignoreE,(_ZN40_INTERNAL_3b6b1708_4_k_cu_c7ea4171_162724cute7productE - _ZN40_INTERNAL_3b6b1708_4_k_cu_c7ea4171_162724cuda3std3__442_GLOBAL__N__3b6b1708_4_k_cu_c7ea4171_162726ignoreE)
_ZN40_INTERNAL_3b6b1708_4_k_cu_c7ea4171_162724cuda3std3__442_GLOBAL__N__3b6b1708_4_k_cu_c7ea4171_162726ignoreE:
	.zero		1
	.type		_ZN40_INTERNAL_3b6b1708_4_k_cu_c7ea4171_162724cute7productE,@object
	.size		_ZN40_INTERNAL_3b6b1708_4_k_cu_c7ea4171_162724cute7productE,(_ZN40_INTERNAL_3b6b1708_4_k_cu_c7ea4171_162724cuda3std3__45__cpo3endE - _ZN40_INTERNAL_3b6b1708_4_k_cu_c7ea4171_162724cute7productE)
_ZN40_INTERNAL_3b6b1708_4_k_cu_c7ea4171_162724cute7productE:
	.zero		1
	.type		_ZN40_INTERNAL_3b6b1708_4_k_cu_c7ea4171_162724cuda3std3__45__cpo3endE,@object
	.size		_ZN40_INTERNAL_3b6b1708_4_k_cu_c7ea4171_162724cuda3std3__45__cpo3endE,(_ZN40_INTERNAL_3b6b1708_4_k_cu_c7ea4171_162724cuda3std3__419piecewise_constructE - _ZN40_INTERNAL_3b6b1708_4_k_cu_c7ea4171_162724cuda3std3__45__cpo3endE)
_ZN40_INTERNAL_3b6b1708_4_k_cu_c7ea4171_162724cuda3std3__45__cpo3endE:
	.zero		1
	.type		_ZN40_INTERNAL_3b6b1708_4_k_cu_c7ea4171_162724cuda3std3__419piecewise_constructE,@object
	.size		_ZN40_INTERNAL_3b6b1708_4_k_cu_c7ea4171_162724cuda3std3__419piecewise_constructE,(_ZN40_INTERNAL_3b6b1708_4_k_cu_c7ea4171_162724cuda3std3__45__cpo4cendE - _ZN40_INTERNAL_3b6b1708_4_k_cu_c7ea4171_162724cuda3std3__419piecewise_constructE)
_ZN40_INTERNAL_3b6b1708_4_k_cu_c7ea4171_162724cuda3std3__419piecewise_constructE:
	.zero		1
	.type		_ZN40_INTERNAL_3b6b1708_4_k_cu_c7ea4171_162724cuda3std3__45__cpo4cendE,@object
	.size		_ZN40_INTERNAL_3b6b1708_4_k_cu_c7ea4171_162724cuda3std3__45__cpo4cendE,(_ZN40_INTERNAL_3b6b1708_4_k_cu_c7ea4171_162724cuda3std6ranges3__45__cpo4swapE - _ZN40_INTERNAL_3b6b1708_4_k_cu_c7ea4171_162724cuda3std3__45__cpo4cendE)
_ZN40_INTERNAL_3b6b1708_4_k_cu_c7ea4171_162724cuda3std3__45__cpo4cendE:
	.zero		1
	.type		_ZN40_INTERNAL_3b6b1708_4_k_cu_c7ea4171_162724cuda3std6ranges3__45__cpo4swapE,@object
	.size		_ZN40_INTERNAL_3b6b1708_4_k_cu_c7ea4171_162724cuda3std6ranges3__45__cpo4swapE,(.L_7 - _ZN40_INTERNAL_3b6b1708_4_k_cu_c7ea4171_162724cuda3std6ranges3__45__cpo4swapE)
_ZN40_INTERNAL_3b6b1708_4_k_cu_c7ea4171_162724cuda3std6ranges3__45__cpo4swapE:
	.zero		1
.L_7:


//--------------------- .nv.constant0._ZN7cutlass13device_kernelINS_4gemm6kernel13GemmUniversalIN4cute5tupleIJiiiiEEENS1_10collective13CollectiveMmaINS1_37MainloopSm90TmaGmmaWarpSpecializedFP8ILi14ENS5_IJNS4_1CILi1EEESB_SB_EEENS1_35KernelTmaWarpSpecializedCooperativeEEENS5_IJNSA_ILi256EEESF_NSA_ILi32EEEEEENS_12float_e4m3_tENS5_IJlSB_lEEENS_12float_e5m2_tESJ_NS4_8TiledMMAINS4_8MMA_AtomIJNS4_4SM904GMMA31MMA_64x256x32_F32E4M3E5M2_SS_TNILNSO_7ScaleInE1ELSQ_1EEEEEENS4_6LayoutINS5_IJNSA_ILi2EEESB_SB_EEENS5_IJSB_NSA_ILi0EEESW_EEEEENS5_IJNS4_10UnderscoreESZ_SZ_EEEEENS4_13SM90_TMA_LOADENS4_14ComposedLayoutINS4_7SwizzleILi1ELi4ELi3EEENS4_18smem_ptr_flag_bitsILi8EEENST_INS5_IJNSA_ILi8EEESG_EEENS5_IJSG_SB_EEEEEEEvNS4_8identityES12_S1C_vS1D_EENS_8epilogue10collective6detail29Sm90TmaWarpSpecializedAdapterINS1G_15DefaultEpilogueISI_SJ_SJ_NS1F_6thread17LinearCombinationISI_Li1EffLNS1K_9ScaleType4KindE0ELNS_15FloatRoundStyleE2ESI_EENS1_15EpilogueDefaultEEEEEvvEEEEvNT_6ParamsE --------------------------
	.section	.nv.constant0._ZN7cutlass13device_kernelINS_4gemm6kernel13GemmUniversalIN4cute5tupleIJiiiiEEENS1_10collective13CollectiveMmaINS1_37MainloopSm90TmaGmmaWarpSpecializedFP8ILi14ENS5_IJNS4_1CILi1EEESB_SB_EEENS1_35KernelTmaWarpSpecializedCooperativeEEENS5_IJNSA_ILi256EEESF_NSA_ILi32EEEEEENS_12float_e4m3_tENS5_IJlSB_lEEENS_12float_e5m2_tESJ_NS4_8TiledMMAINS4_8MMA_AtomIJNS4_4SM904GMMA31MMA_64x256x32_F32E4M3E5M2_SS_TNILNSO_7ScaleInE1ELSQ_1EEEEEENS4_6LayoutINS5_IJNSA_ILi2EEESB_SB_EEENS5_IJSB_NSA_ILi0EEESW_EEEEENS5_IJNS4_10UnderscoreESZ_SZ_EEEEENS4_13SM90_TMA_LOADENS4_14ComposedLayoutINS4_7SwizzleILi1ELi4ELi3EEENS4_18smem_ptr_flag_bitsILi8EEENST_INS5_IJNSA_ILi8EEESG_EEENS5_IJSG_SB_EEEEEEEvNS4_8identityES12_S1C_vS1D_EENS_8epilogue10collective6detail29Sm90TmaWarpSpecializedAdapterINS1G_15DefaultEpilogueISI_SJ_SJ_NS1F_6thread17LinearCombinationISI_Li1EffLNS1K_9ScaleType4KindE0ELNS_15FloatRoundStyleE2ESI_EENS1_15EpilogueDefaultEEEEEvvEEEEvNT_6ParamsE,"a",@progbits
	.sectionflags	@""
	.align	4
.nv.constant0._ZN7cutlass13device_kernelINS_4gemm6kernel13GemmUniversalIN4cute5tupleIJiiiiEEENS1_10collective13CollectiveMmaINS1_37MainloopSm90TmaGmmaWarpSpecializedFP8ILi14ENS5_IJNS4_1CILi1EEESB_SB_EEENS1_35KernelTmaWarpSpecializedCooperativeEEENS5_IJNSA_ILi256EEESF_NSA_ILi32EEEEEENS_12float_e4m3_tENS5_IJlSB_lEEENS_12float_e5m2_tESJ_NS4_8TiledMMAINS4_8MMA_AtomIJNS4_4SM904GMMA31MMA_64x256x32_F32E4M3E5M2_SS_TNILNSO_7ScaleInE1ELSQ_1EEEEEENS4_6LayoutINS5_IJNSA_ILi2EEESB_SB_EEENS5_IJSB_NSA_ILi0EEESW_EEEEENS5_IJNS4_10UnderscoreESZ_SZ_EEEEENS4_13SM90_TMA_LOADENS4_14ComposedLayoutINS4_7SwizzleILi1ELi4ELi3EEENS4_18smem_ptr_flag_bitsILi8EEENST_INS5_IJNSA_ILi8EEESG_EEENS5_IJSG_SB_EEEEEEEvNS4_8identityES12_S1C_vS1D_EENS_8epilogue10collective6detail29Sm90TmaWarpSpecializedAdapterINS1G_15DefaultEpilogueISI_SJ_SJ_NS1F_6thread17LinearCombinationISI_Li1EffLNS1K_9ScaleType4KindE0ELNS_15FloatRoundStyleE2ESI_EENS1_15EpilogueDefaultEEEEEvvEEEEvNT_6ParamsE:
	.zero		1664


//--------------------- SYMBOLS --------------------------

	.type		.nv.reservedSmem.offset0,@object
	.size		.nv.reservedSmem.offset0,0x4
